	.target	sm_80

	.elftype	@"ET_EXEC"


//--------------------- .note.nv.tkinfo           --------------------------
	.section	.note.nv.tkinfo,"",@"SHT_NOTE"
	.sectionflags	@"SHF_NOTE_NV_TKINFO"
	.tkinfo
        /*0018*/ 	.word	0x00000002
        /*0030*/ 	.string	""
        /*0030*/ 	.string	"ptxas"
        /*0030*/ 	.string	"Cuda compilation tools, release 13.0, V13.0.88"
        /*0030*/ 	.string	"Build cuda_13.0.r13.0/compiler.36424714_0"
        /*0030*/ 	.string	"-v  -suppress-debug-info  -lineinfo  -arch sm_80 "



//--------------------- .note.nv.cuinfo           --------------------------
	.section	.note.nv.cuinfo,"",@"SHT_NOTE"
	.sectionflags	@"SHF_NOTE_NV_CUINFO"
        /*0018*/ 	.short	0x0002
        /*001a*/ 	.short	0x0050
        /*001c*/ 	.short	0x0082
	.zero		2


//--------------------- .nv.info                  --------------------------
	.section	.nv.info,"",@"SHT_CUDA_INFO"
	.align	4


	//----- nvinfo : EIATTR_REGCOUNT
	.align		4
        /*0000*/ 	.byte	0x04, 0x2f
        /*0002*/ 	.short	(.L_1 - .L_0)
	.align		4
.L_0:
        /*0004*/ 	.word	index@(matmul_kernel)
        /*0008*/ 	.word	0x00000080


	//----- nvinfo : EIATTR_FRAME_SIZE
	.align		4
.L_1:
        /*000c*/ 	.byte	0x04, 0x11
        /*000e*/ 	.short	(.L_3 - .L_2)
	.align		4
.L_2:
        /*0010*/ 	.word	index@(matmul_kernel)
        /*0014*/ 	.word	0x00000150


	//----- nvinfo : EIATTR_MIN_STACK_SIZE
	.align		4
.L_3:
        /*0018*/ 	.byte	0x04, 0x12
        /*001a*/ 	.short	(.L_5 - .L_4)
	.align		4
.L_4:
        /*001c*/ 	.word	index@(matmul_kernel)
        /*0020*/ 	.word	0x00000150
.L_5:


//--------------------- .nv.info.matmul_kernel    --------------------------
	.section	.nv.info.matmul_kernel,"",@"SHT_CUDA_INFO"
	.sectionflags	@""
	.align	4


	//----- nvinfo : EIATTR_CUDA_API_VERSION
	.align		4
        /*0000*/ 	.byte	0x04, 0x37
        /*0002*/ 	.short	(.L_7 - .L_6)
.L_6:
        /*0004*/ 	.word	0x00000082


	//----- nvinfo : EIATTR_SW2861232_WAR
	.align		4
.L_7:
        /*0008*/ 	.byte	0x01, 0x35
	.zero		2


	//----- nvinfo : EIATTR_PARAM_CBANK
	.align		4
        /*000c*/ 	.byte	0x04, 0x0a
        /*000e*/ 	.short	(.L_9 - .L_8)
	.align		4
.L_8:
        /*0010*/ 	.word	index@(.nv.constant0.matmul_kernel)
        /*0014*/ 	.short	0x0160
        /*0016*/ 	.short	0x0050


	//----- nvinfo : EIATTR_CBANK_PARAM_SIZE
	.align		4
.L_9:
        /*0018*/ 	.byte	0x03, 0x19
        /*001a*/ 	.short	0x0050


	//----- nvinfo : EIATTR_KPARAM_INFO
	.align		4
        /*001c*/ 	.byte	0x04, 0x17
        /*001e*/ 	.short	(.L_11 - .L_10)
.L_10:
        /*0020*/ 	.word	0x00000000
        /*0024*/ 	.short	0x000d
        /*0026*/ 	.short	0x0048
        /*0028*/ 	.byte	0x00, 0xf4, 0x21, 0x00


	//----- nvinfo : EIATTR_KPARAM_INFO
	.align		4
.L_11:
        /*002c*/ 	.byte	0x04, 0x17
        /*002e*/ 	.short	(.L_13 - .L_12)
.L_12:
        /*0030*/ 	.word	0x00000000
        /*0034*/ 	.short	0x000c
        /*0036*/ 	.short	0x0040
        /*0038*/ 	.byte	0x00, 0xf4, 0x21, 0x00


	//----- nvinfo : EIATTR_KPARAM_INFO
	.align		4
.L_13:
        /*003c*/ 	.byte	0x04, 0x17
        /*003e*/ 	.short	(.L_15 - .L_14)
.L_14:
        /*0040*/ 	.word	0x00000000
        /*0044*/ 	.short	0x000b
        /*0046*/ 	.short	0x0038
        /*0048*/ 	.byte	0x00, 0xf0, 0x11, 0x00


	//----- nvinfo : EIATTR_KPARAM_INFO
	.align		4
.L_15:
        /*004c*/ 	.byte	0x04, 0x17
        /*004e*/ 	.short	(.L_17 - .L_16)
.L_16:
        /*0050*/ 	.word	0x00000000
        /*0054*/ 	.short	0x000a
        /*0056*/ 	.short	0x0034
        /*0058*/ 	.byte	0x00, 0xf0, 0x11, 0x00


	//----- nvinfo : EIATTR_KPARAM_INFO
	.align		4
.L_17:
        /*005c*/ 	.byte	0x04, 0x17
        /*005e*/ 	.short	(.L_19 - .L_18)
.L_18:
        /*0060*/ 	.word	0x00000000
        /*0064*/ 	.short	0x0009
        /*0066*/ 	.short	0x0030
        /*0068*/ 	.byte	0x00, 0xf0, 0x11, 0x00


	//----- nvinfo : EIATTR_KPARAM_INFO
	.align		4
.L_19:
        /*006c*/ 	.byte	0x04, 0x17
        /*006e*/ 	.short	(.L_21 - .L_20)
.L_20:
        /*0070*/ 	.word	0x00000000
        /*0074*/ 	.short	0x0008
        /*0076*/ 	.short	0x002c
        /*0078*/ 	.byte	0x00, 0xf0, 0x11, 0x00


	//----- nvinfo : EIATTR_KPARAM_INFO
	.align		4
.L_21:
        /*007c*/ 	.byte	0x04, 0x17
        /*007e*/ 	.short	(.L_23 - .L_22)
.L_22:
        /*0080*/ 	.word	0x00000000
        /*0084*/ 	.short	0x0007
        /*0086*/ 	.short	0x0028
        /*0088*/ 	.byte	0x00, 0xf0, 0x11, 0x00


	//----- nvinfo : EIATTR_KPARAM_INFO
	.align		4
.L_23:
        /*008c*/ 	.byte	0x04, 0x17
        /*008e*/ 	.short	(.L_25 - .L_24)
.L_24:
        /*0090*/ 	.word	0x00000000
        /*0094*/ 	.short	0x0006
        /*0096*/ 	.short	0x0024
        /*0098*/ 	.byte	0x00, 0xf0, 0x11, 0x00


	//----- nvinfo : EIATTR_KPARAM_INFO
	.align		4
.L_25:
        /*009c*/ 	.byte	0x04, 0x17
        /*009e*/ 	.short	(.L_27 - .L_26)
.L_26:
        /*00a0*/ 	.word	0x00000000
        /*00a4*/ 	.short	0x0005
        /*00a6*/ 	.short	0x0020
        /*00a8*/ 	.byte	0x00, 0xf0, 0x11, 0x00


	//----- nvinfo : EIATTR_KPARAM_INFO
	.align		4
.L_27:
        /*00ac*/ 	.byte	0x04, 0x17
        /*00ae*/ 	.short	(.L_29 - .L_28)
.L_28:
        /*00b0*/ 	.word	0x00000000
        /*00b4*/ 	.short	0x0004
        /*00b6*/ 	.short	0x001c
        /*00b8*/ 	.byte	0x00, 0xf0, 0x11, 0x00


	//----- nvinfo : EIATTR_KPARAM_INFO
	.align		4
.L_29:
        /*00bc*/ 	.byte	0x04, 0x17
        /*00be*/ 	.short	(.L_31 - .L_30)
.L_30:
        /*00c0*/ 	.word	0x00000000
        /*00c4*/ 	.short	0x0003
        /*00c6*/ 	.short	0x0018
        /*00c8*/ 	.byte	0x00, 0xf0, 0x11, 0x00


	//----- nvinfo : EIATTR_KPARAM_INFO
	.align		4
.L_31:
        /*00cc*/ 	.byte	0x04, 0x17
        /*00ce*/ 	.short	(.L_33 - .L_32)
.L_32:
        /*00d0*/ 	.word	0x00000000
        /*00d4*/ 	.short	0x0002
        /*00d6*/ 	.short	0x0010
        /*00d8*/ 	.byte	0x00, 0xf4, 0x21, 0x00


	//----- nvinfo : EIATTR_KPARAM_INFO
	.align		4
.L_33:
        /*00dc*/ 	.byte	0x04, 0x17
        /*00de*/ 	.short	(.L_35 - .L_34)
.L_34:
        /*00e0*/ 	.word	0x00000000
        /*00e4*/ 	.short	0x0001
        /*00e6*/ 	.short	0x0008
        /*00e8*/ 	.byte	0x00, 0xf4, 0x21, 0x00


	//----- nvinfo : EIATTR_KPARAM_INFO
	.align		4
.L_35:
        /*00ec*/ 	.byte	0x04, 0x17
        /*00ee*/ 	.short	(.L_37 - .L_36)
.L_36:
        /*00f0*/ 	.word	0x00000000
        /*00f4*/ 	.short	0x0000
        /*00f6*/ 	.short	0x0000
        /*00f8*/ 	.byte	0x00, 0xf4, 0x21, 0x00


	//----- nvinfo : EIATTR_MAXREG_COUNT
	.align		4
.L_37:
        /*00fc*/ 	.byte	0x03, 0x1b
        /*00fe*/ 	.short	0x0080


	//----- nvinfo : EIATTR_NUM_BARRIERS
	.align		4
        /*0100*/ 	.byte	0x02, 0x4c
        /*0102*/ 	.byte	0x01
	.zero		1


	//----- nvinfo : EIATTR_ANNOTATIONS
	.align		4
        /*0104*/ 	.byte	0x04, 0x55
        /*0106*/ 	.short	(.L_39 - .L_38)


	//   ....[0]....
.L_38:
        /*0108*/ 	.word	0x00000001
        /*010c*/ 	.byte	0x50, 0x05, 0x00, 0x00, 0x01, 0x00, 0x00, 0x00, 0x70, 0x05, 0x00, 0x00, 0x01, 0x00, 0x00, 0x00
        /* <DEDUP_REMOVED lines=75> */
        /*05cc*/ 	.byte	0x60, 0x4c, 0x00, 0x00


	//----- nvinfo : EIATTR_MERCURY_ISA_VERSION
	.align		4
.L_39:
        /*05d0*/ 	.byte	0x03, 0x5f
        /*05d2*/ 	.short	0x0000


	//----- nvinfo : EIATTR_EXIT_INSTR_OFFSETS
	.align		4
        /*05d4*/ 	.byte	0x04, 0x1c
        /*05d6*/ 	.short	(.L_41 - .L_40)


	//   ....[0]....
.L_40:
        /*05d8*/ 	.word	0x000069a0


	//   ....[1]....
        /*05dc*/ 	.word	0x000069d0


	//----- nvinfo : EIATTR_REQNTID
	.align		4
.L_41:
        /*05e0*/ 	.byte	0x04, 0x10
        /*05e2*/ 	.short	(.L_43 - .L_42)
.L_42:
        /*05e4*/ 	.word	0x00000200
        /*05e8*/ 	.word	0x00000001
        /*05ec*/ 	.word	0x00000001
.L_43:


//--------------------- .nv.callgraph             --------------------------
	.section	.nv.callgraph,"",@"SHT_CUDA_CALLGRAPH"
	.align	4
	.sectionentsize	8
	.align		4
        /*0000*/ 	.word	0x00000000
	.align		4
        /*0004*/ 	.word	0xffffffff
	.align		4
        /*0008*/ 	.word	0x00000000
	.align		4
        /*000c*/ 	.word	0xfffffffe
	.align		4
        /*0010*/ 	.word	0x00000000
	.align		4
        /*0014*/ 	.word	0xfffffffd
	.align		4
        /*0018*/ 	.word	0x00000000
	.align		4
        /*001c*/ 	.word	0xfffffffc


//--------------------- .nv.rel.action            --------------------------
	.section	.nv.rel.action,"",@"SHT_CUDA_RELOCINFO"
	.align	8
	.sectionentsize	8
        /*0000*/ 	.byte	0x73, 0x00, 0x00, 0x00, 0x00, 0x00, 0x00, 0x00, 0x00, 0x00, 0x00, 0x11, 0x25, 0x00, 0x05, 0x36


//--------------------- .nv.constant0.matmul_kernel --------------------------
	.section	.nv.constant0.matmul_kernel,"a",@progbits
	.sectionflags	@""
	.align	4
.nv.constant0.matmul_kernel:
	.zero		432


//--------------------- .text.matmul_kernel       --------------------------
	.section	.text.matmul_kernel,"ax",@progbits
	.sectioninfo	@"SHI_REGISTERS=128"
	.align	128
        .global         matmul_kernel
        .type           matmul_kernel,@function
        .size           matmul_kernel,(.L_x_5 - matmul_kernel)
        .other          matmul_kernel,@"STO_CUDA_ENTRY STV_DEFAULT"
matmul_kernel:
.text.matmul_kernel:
[----:B------:R-:W-:-:S03]  /*0000*/  IMAD.MOV.U32 R1, RZ, RZ, c[0x0][0x28] ;  /* 0x00000a00ff017624 */ /* 0x000fc600078e00ff */
[----:B------:R-:W-:Y:S01]  /*0010*/  IMAD.MOV.U32 R0, RZ, RZ, c[0x0][0x17c] ;  /* 0x00005f00ff007624 */ /* 0x000fe200078e00ff */
[----:B------:R-:W0:Y:S01]  /*0020*/  S2R R5, SR_CTAID.X ;  /* 0x0000000000057919 */ /* 0x000e220000002500 */
[----:B------:R-:W-:Y:S01]  /*0030*/  IADD3 R1, R1, -0x150, RZ ;  /* 0xfffffeb001017810 */ /* 0x000fe20007ffe0ff */
[----:B------:R-:W-:Y:S02]  /*0040*/  ULDC UR4, c[0x0][0x180] ;  /* 0x0000600000047ab9 */ /* 0x000fe40000000800 */
[----:B------:R-:W-:Y:S01]  /*0050*/  IADD3 R0, R0, 0x1ff, RZ ;  /* 0x000001ff00007810 */ /* 0x000fe20007ffe0ff */
[----:B------:R-:W1:Y:S01]  /*0060*/  S2R R39, SR_TID.X ;  /* 0x0000000000277919 */ /* 0x000e620000002100 */
[----:B------:R-:W-:Y:S02]  /*0070*/  ULDC.64 UR6, c[0x0][0x118] ;  /* 0x0000460000067ab9 */ /* 0x000fe40000000a00 */
[----:B------:R-:W-:-:S04]  /*0080*/  SHF.R.S32.HI R3, RZ, 0x1f, R0 ;  /* 0x0000001fff037819 */ /* 0x000fc80000011400 */
[----:B------:R-:W-:-:S04]  /*0090*/  LEA.HI R3, R3, R0, RZ, 0x9 ;  /* 0x0000000003037211 */ /* 0x000fc800078f48ff */
[----:B------:R-:W-:-:S05]  /*00a0*/  SHF.R.S32.HI R3, RZ, 0x9, R3 ;  /* 0x00000009ff037819 */ /* 0x000fca0000011403 */
[----:B------:R-:W-:Y:S01]  /*00b0*/  IMAD.SHL.U32 R4, R3, 0x8, RZ ;  /* 0x0000000803047824 */ /* 0x000fe200078e00ff */
[----:B0-----:R-:W-:-:S04]  /*00c0*/  IABS R8, R5 ;  /* 0x0000000500087213 */ /* 0x001fc80000000000 */
[-C--:B------:R-:W-:Y:S02]  /*00d0*/  IABS R7, R4.reuse ;  /* 0x0000000400077213 */ /* 0x080fe40000000000 */
[----:B------:R-:W-:Y:S02]  /*00e0*/  IABS R10, R4 ;  /* 0x00000004000a7213 */ /* 0x000fe40000000000 */
[----:B------:R-:W0:Y:S08]  /*00f0*/  I2F.RP R0, R7 ;  /* 0x0000000700007306 */ /* 0x000e300000209400 */
[----:B0-----:R-:W0:Y:S02]  /*0100*/  MUFU.RCP R0, R0 ;  /* 0x0000000000007308 */ /* 0x001e240000001000 */
[----:B0-----:R-:W-:Y:S01]  /*0110*/  IADD3 R2, R0, 0xffffffe, RZ ;  /* 0x0ffffffe00027810 */ /* 0x001fe20007ffe0ff */
[----:B------:R-:W-:-:S05]  /*0120*/  IMAD.MOV R0, RZ, RZ, -R10 ;  /* 0x000000ffff007224 */ /* 0x000fca00078e0a0a */
[----:B------:R0:W2:Y:S02]  /*0130*/  F2I.FTZ.U32.TRUNC.NTZ R3, R2 ;  /* 0x0000000200037305 */ /* 0x0000a4000021f000 */
[----:B0-----:R-:W-:Y:S02]  /*0140*/  IMAD.MOV.U32 R2, RZ, RZ, RZ ;  /* 0x000000ffff027224 */ /* 0x001fe400078e00ff */
[----:B--2---:R-:W-:-:S04]  /*0150*/  IMAD.MOV R6, RZ, RZ, -R3 ;  /* 0x000000ffff067224 */ /* 0x004fc800078e0a03 */
[----:B------:R-:W-:Y:S02]  /*0160*/  IMAD R9, R6, R7, RZ ;  /* 0x0000000706097224 */ /* 0x000fe400078e02ff */
[----:B------:R-:W-:Y:S02]  /*0170*/  IMAD.MOV.U32 R6, RZ, RZ, R8 ;  /* 0x000000ffff067224 */ /* 0x000fe400078e0008 */
[----:B------:R-:W-:-:S06]  /*0180*/  IMAD.HI.U32 R3, R3, R9, R2 ;  /* 0x0000000903037227 */ /* 0x000fcc00078e0002 */
[----:B------:R-:W-:-:S04]  /*0190*/  IMAD.HI.U32 R3, R3, R6, RZ ;  /* 0x0000000603037227 */ /* 0x000fc800078e00ff */
[----:B------:R-:W-:-:S05]  /*01a0*/  IMAD R0, R3, R0, R6 ;  /* 0x0000000003007224 */ /* 0x000fca00078e0206 */
[----:B------:R-:W-:-:S13]  /*01b0*/  ISETP.GT.U32.AND P1, PT, R7, R0, PT ;  /* 0x000000000700720c */ /* 0x000fda0003f24070 */
[----:B------:R-:W-:Y:S01]  /*01c0*/  @!P1 IMAD.IADD R0, R0, 0x1, -R7 ;  /* 0x0000000100009824 */ /* 0x000fe200078e0a07 */
[----:B------:R-:W-:Y:S02]  /*01d0*/  @!P1 IADD3 R3, R3, 0x1, RZ ;  /* 0x0000000103039810 */ /* 0x000fe40007ffe0ff */
[----:B------:R-:W-:Y:S02]  /*01e0*/  ISETP.NE.AND P1, PT, R4, RZ, PT ;  /* 0x000000ff0400720c */ /* 0x000fe40003f25270 */
[----:B------:R-:W-:Y:S02]  /*01f0*/  ISETP.GE.U32.AND P0, PT, R0, R7, PT ;  /* 0x000000070000720c */ /* 0x000fe40003f06070 */
[----:B------:R-:W-:-:S04]  /*0200*/  LOP3.LUT R0, R5, R4, RZ, 0x3c, !PT ;  /* 0x0000000405007212 */ /* 0x000fc800078e3cff */
[----:B------:R-:W-:Y:S01]  /*0210*/  ISETP.GE.AND P2, PT, R0, RZ, PT ;  /* 0x000000ff0000720c */ /* 0x000fe20003f46270 */
[----:B------:R-:W-:-:S05]  /*0220*/  IMAD.MOV.U32 R0, RZ, RZ, c[0x0][0x178] ;  /* 0x00005e00ff007624 */ /* 0x000fca00078e00ff */
[----:B------:R-:W-:Y:S02]  /*0230*/  IADD3 R0, R0, 0x3f, RZ ;  /* 0x0000003f00007810 */ /* 0x000fe40007ffe0ff */
[----:B------:R-:W-:-:S05]  /*0240*/  @P0 IADD3 R3, R3, 0x1, RZ ;  /* 0x0000000103030810 */ /* 0x000fca0007ffe0ff */
[----:B------:R-:W-:Y:S01]  /*0250*/  IMAD.MOV.U32 R2, RZ, RZ, R3 ;  /* 0x000000ffff027224 */ /* 0x000fe200078e0003 */
[----:B------:R-:W-:-:S03]  /*0260*/  SHF.R.S32.HI R3, RZ, 0x1f, R0 ;  /* 0x0000001fff037819 */ /* 0x000fc60000011400 */
[----:B------:R-:W-:Y:S01]  /*0270*/  @!P2 IMAD.MOV R2, RZ, RZ, -R2 ;  /* 0x000000ffff02a224 */ /* 0x000fe200078e0a02 */
[----:B------:R-:W-:Y:S02]  /*0280*/  @!P1 LOP3.LUT R2, RZ, R4, RZ, 0x33, !PT ;  /* 0x00000004ff029212 */ /* 0x000fe400078e33ff */
[----:B------:R-:W-:-:S03]  /*0290*/  LEA.HI R3, R3, R0, RZ, 0x6 ;  /* 0x0000000003037211 */ /* 0x000fc600078f30ff */
[----:B------:R-:W-:Y:S02]  /*02a0*/  IMAD.SHL.U32 R6, R2, 0x8, RZ ;  /* 0x0000000802067824 */ /* 0x000fe400078e00ff */
[----:B------:R-:W-:-:S03]  /*02b0*/  IMAD.MOV R2, RZ, RZ, -R2 ;  /* 0x000000ffff027224 */ /* 0x000fc600078e0a02 */
[----:B------:R-:W-:Y:S01]  /*02c0*/  LEA.HI.SX32 R3, R3, -R6, 0x1a ;  /* 0x8000000603037211 */ /* 0x000fe200078fd2ff */
[----:B------:R-:W-:-:S03]  /*02d0*/  IMAD R4, R4, R2, R5 ;  /* 0x0000000204047224 */ /* 0x000fc600078e0205 */
[----:B------:R-:W-:Y:S02]  /*02e0*/  IMNMX R11, R3, 0x8, PT ;  /* 0x00000008030b7817 */ /* 0x000fe40003800200 */
[----:B------:R-:W-:Y:S02]  /*02f0*/  IABS R9, R4 ;  /* 0x0000000400097213 */ /* 0x000fe40000000000 */
[----:B------:R-:W-:-:S04]  /*0300*/  IABS R7, R11 ;  /* 0x0000000b00077213 */ /* 0x000fc80000000000 */
[----:B------:R-:W0:Y:S08]  /*0310*/  I2F.RP R0, R7 ;  /* 0x0000000700007306 */ /* 0x000e300000209400 */
[----:B0-----:R-:W0:Y:S02]  /*0320*/  MUFU.RCP R0, R0 ;  /* 0x0000000000007308 */ /* 0x001e240000001000 */
[----:B0-----:R-:W-:-:S06]  /*0330*/  IADD3 R3, R0, 0xffffffe, RZ ;  /* 0x0ffffffe00037810 */ /* 0x001fcc0007ffe0ff */
[----:B------:R-:W0:Y:S02]  /*0340*/  F2I.FTZ.U32.TRUNC.NTZ R3, R3 ;  /* 0x0000000300037305 */ /* 0x000e24000021f000 */
[----:B0-----:R-:W-:-:S04]  /*0350*/  IMAD.MOV R8, RZ, RZ, -R3 ;  /* 0x000000ffff087224 */ /* 0x001fc800078e0a03 */
[----:B------:R-:W-:Y:S01]  /*0360*/  IMAD.MOV.U32 R2, RZ, RZ, R8 ;  /* 0x000000ffff027224 */ /* 0x000fe200078e0008 */
[----:B------:R-:W-:-:S03]  /*0370*/  IABS R8, R11 ;  /* 0x0000000b00087213 */ /* 0x000fc60000000000 */
[----:B------:R-:W-:Y:S02]  /*0380*/  IMAD R5, R2, R7, RZ ;  /* 0x0000000702057224 */ /* 0x000fe400078e02ff */
[----:B------:R-:W-:Y:S02]  /*0390*/  IMAD.MOV.U32 R2, RZ, RZ, RZ ;  /* 0x000000ffff027224 */ /* 0x000fe400078e00ff */
[----:B------:R-:W-:Y:S02]  /*03a0*/  IMAD.MOV R0, RZ, RZ, -R8 ;  /* 0x000000ffff007224 */ /* 0x000fe400078e0a08 */
[----:B------:R-:W-:Y:S01]  /*03b0*/  IMAD.HI.U32 R2, R3, R5, R2 ;  /* 0x0000000503027227 */ /* 0x000fe200078e0002 */
[----:B-1----:R-:W-:-:S03]  /*03c0*/  LOP3.LUT R3, R39, 0x3f, RZ, 0xc0, !PT ;  /* 0x0000003f27037812 */ /* 0x002fc600078ec0ff */
[----:B------:R-:W-:Y:S02]  /*03d0*/  IMAD.MOV.U32 R8, RZ, RZ, c[0x0][0x180] ;  /* 0x00006000ff087624 */ /* 0x000fe400078e00ff */
[----:B------:R-:W-:-:S03]  /*03e0*/  IMAD.HI.U32 R2, R2, R9, RZ ;  /* 0x0000000902027227 */ /* 0x000fc600078e00ff */
[----:B------:R-:W-:Y:S01]  /*03f0*/  IADD3 R8, R8, 0x1f, RZ ;  /* 0x0000001f08087810 */ /* 0x000fe20007ffe0ff */
[----:B------:R-:W-:-:S05]  /*0400*/  IMAD R0, R2, R0, R9 ;  /* 0x0000000002007224 */ /* 0x000fca00078e0209 */
[----:B------:R-:W-:-:S13]  /*0410*/  ISETP.GT.U32.AND P1, PT, R7, R0, PT ;  /* 0x000000000700720c */ /* 0x000fda0003f24070 */
[----:B------:R-:W-:Y:S01]  /*0420*/  @!P1 IMAD.IADD R0, R0, 0x1, -R7 ;  /* 0x0000000100009824 */ /* 0x000fe200078e0a07 */
[----:B------:R-:W-:Y:S02]  /*0430*/  @!P1 IADD3 R2, R2, 0x1, RZ ;  /* 0x0000000102029810 */ /* 0x000fe40007ffe0ff */
[----:B------:R-:W-:Y:S02]  /*0440*/  ISETP.NE.AND P1, PT, R11, RZ, PT ;  /* 0x000000ff0b00720c */ /* 0x000fe40003f25270 */
[----:B------:R-:W-:Y:S02]  /*0450*/  ISETP.GE.U32.AND P0, PT, R0, R7, PT ;  /* 0x000000070000720c */ /* 0x000fe40003f06070 */
[----:B------:R-:W-:-:S04]  /*0460*/  LOP3.LUT R0, R4, R11, RZ, 0x3c, !PT ;  /* 0x0000000b04007212 */ /* 0x000fc800078e3cff */
[----:B------:R-:W-:-:S07]  /*0470*/  ISETP.GE.AND P2, PT, R0, RZ, PT ;  /* 0x000000ff0000720c */ /* 0x000fce0003f46270 */
[----:B------:R-:W-:Y:S02]  /*0480*/  @P0 IADD3 R2, R2, 0x1, RZ ;  /* 0x0000000102020810 */ /* 0x000fe40007ffe0ff */
[----:B------:R-:W-:-:S04]  /*0490*/  ISETP.GT.AND P0, PT, R8, 0x1f, PT ;  /* 0x0000001f0800780c */ /* 0x000fc80003f04270 */
[----:B------:R-:W-:Y:S01]  /*04a0*/  @!P2 IMAD.MOV R2, RZ, RZ, -R2 ;  /* 0x000000ffff02a224 */ /* 0x000fe200078e0a02 */
[----:B------:R-:W-:-:S05]  /*04b0*/  @!P1 LOP3.LUT R2, RZ, R11, RZ, 0x33, !PT ;  /* 0x0000000bff029212 */ /* 0x000fca00078e33ff */
[----:B------:R-:W-:Y:S02]  /*04c0*/  IMAD.MOV R0, RZ, RZ, -R2 ;  /* 0x000000ffff007224 */ /* 0x000fe400078e0a02 */
[----:B------:R-:W-:Y:S02]  /*04d0*/  IMAD.SHL.U32 R18, R2, 0x200, RZ ;  /* 0x0000020002127824 */ /* 0x000fe400078e00ff */
[----:B------:R-:W-:Y:S01]  /*04e0*/  IMAD R0, R11, R0, R4 ;  /* 0x000000000b007224 */ /* 0x000fe200078e0204 */
[----:B------:R-:W-:-:S03]  /*04f0*/  SHF.R.U32.HI R4, RZ, 0x6, R39 ;  /* 0x00000006ff047819 */ /* 0x000fc60000011627 */
[----:B------:R-:W-:Y:S01]  /*0500*/  IMAD.IADD R0, R6, 0x1, R0 ;  /* 0x0000000106007824 */ /* 0x000fe200078e0200 */
[----:B------:R-:W-:-:S03]  /*0510*/  SGXT.U32 R44, R4, 0x3 ;  /* 0x00000003042c781a */ /* 0x000fc60000000000 */
[----:B------:R-:W-:Y:S01]  /*0520*/  IMAD R48, R0, 0x40, R3 ;  /* 0x0000004000307824 */ /* 0x000fe200078e0203 */
[C---:B------:R-:W-:Y:S02]  /*0530*/  LOP3.LUT R45, R44.reuse, 0x8, RZ, 0xfc, !PT ;  /* 0x000000082c2d7812 */ /* 0x040fe400078efcff */
[C---:B------:R-:W-:Y:S02]  /*0540*/  LOP3.LUT R46, R44.reuse, 0x10, RZ, 0xfc, !PT ;  /* 0x000000102c2e7812 */ /* 0x040fe400078efcff */
[----:B------:R0:W-:Y:S01]  /*0550*/  STL [R1+0x80], R48 ;  /* 0x0000803001007387 */ /* 0x0001e20000100800 */
[----:B------:R-:W-:-:S03]  /*0560*/  LOP3.LUT R47, R44, 0x18, RZ, 0xfc, !PT ;  /* 0x000000182c2f7812 */ /* 0x000fc600078efcff */
[----:B------:R0:W-:Y:S01]  /*0570*/  STL [R1+0xc], R18 ;  /* 0x00000c1201007387 */ /* 0x0001e20000100800 */
[----:B------:R-:W-:Y:S05]  /*0580*/  @P0 BRA `(.L_x_0) ;  /* 0x0000015000000947 */ /* 0x000fea0003800000 */
[----:B------:R-:W-:Y:S01]  /*0590*/  IMAD.SHL.U32 R2, R39, 0x8, RZ ;  /* 0x0000000827027824 */ /* 0x000fe200078e00ff */
[----:B------:R-:W-:Y:S01]  /*05a0*/  SHF.R.U32.HI R0, RZ, 0x2, R39 ;  /* 0x00000002ff007819 */ /* 0x000fe20000011627 */
[----:B------:R-:W-:Y:S01]  /*05b0*/  CS2R R40, SRZ ;  /* 0x0000000000287805 */ /* 0x000fe2000001ff00 */
[----:B------:R-:W-:Y:S01]  /*05c0*/  CS2R R16, SRZ ;  /* 0x0000000000107805 */ /* 0x000fe2000001ff00 */
[----:B------:R-:W-:Y:S01]  /*05d0*/  CS2R R24, SRZ ;  /* 0x0000000000187805 */ /* 0x000fe2000001ff00 */
[----:B------:R1:W-:Y:S01]  /*05e0*/  STL [R1+0x84], R2 ;  /* 0x0000840201007387 */ /* 0x0003e20000100800 */
[----:B------:R-:W-:Y:S01]  /*05f0*/  CS2R R14, SRZ ;  /* 0x00000000000e7805 */ /* 0x000fe2000001ff00 */
[----:B------:R-:W-:Y:S01]  /*0600*/  CS2R R20, SRZ ;  /* 0x0000000000147805 */ /* 0x000fe2000001ff00 */
[----:B------:R-:W-:Y:S01]  /*0610*/  CS2R R12, SRZ ;  /* 0x00000000000c7805 */ /* 0x000fe2000001ff00 */
[----:B------:R2:W-:Y:S01]  /*0620*/  STL [R1+0x88], R0 ;  /* 0x0000880001007387 */ /* 0x0005e20000100800 */
[----:B------:R-:W-:Y:S01]  /*0630*/  CS2R R72, SRZ ;  /* 0x0000000000487805 */ /* 0x000fe2000001ff00 */
        /* <DEDUP_REMOVED lines=8> */
[----:B-1----:R-:W-:Y:S01]  /*06c0*/  CS2R R2, SRZ ;  /* 0x0000000000027805 */ /* 0x002fe2000001ff00 */
[----:B------:R-:W-:Y:S05]  /*06d0*/  BRA `(.L_x_1) ;  /* 0x0000455000007947 */ /* 0x000fea0003800000 */
.L_x_0:
[----:B------:R-:W-:Y:S01]  /*06e0*/  IABS R3, c[0x0][0x17c] ;  /* 0x00005f0000037a13 */ /* 0x000fe20000000000 */
[C---:B------:R-:W-:Y:S01]  /*06f0*/  IMAD.SHL.U32 R10, R39.reuse, 0x8, RZ ;  /* 0x00000008270a7824 */ /* 0x040fe200078e00ff */
[--C-:B------:R-:W-:Y:S01]  /*0700*/  SHF.R.U32.HI R4, RZ, 0x5, R39.reuse ;  /* 0x00000005ff047819 */ /* 0x100fe20000011627 */
[----:B------:R-:W-:Y:S01]  /*0710*/  IMAD.SHL.U32 R19, R39, 0x2, RZ ;  /* 0x0000000227137824 */ /* 0x000fe200078e00ff */
[----:B------:R-:W1:Y:S01]  /*0720*/  I2F.RP R0, R3 ;  /* 0x0000000300007306 */ /* 0x000e620000209400 */
[----:B------:R-:W-:Y:S01]  /*0730*/  IABS R42, R48 ;  /* 0x00000030002a7213 */ /* 0x000fe20000000000 */
[----:B------:R2:W-:Y:S01]  /*0740*/  STL [R1+0x84], R10 ;  /* 0x0000840a01007387 */ /* 0x0005e20000100800 */
[----:B------:R-:W-:Y:S01]  /*0750*/  SGXT.U32 R4, R4, 0x4 ;  /* 0x000000040404781a */ /* 0x000fe20000000000 */
[----:B------:R-:W-:Y:S01]  /*0760*/  IMAD R50, R47, c[0x0][0x188], RZ ;  /* 0x000062002f327a24 */ /* 0x000fe200078e02ff */
[----:B------:R-:W-:Y:S01]  /*0770*/  LOP3.LUT R117, RZ, c[0x0][0x17c], RZ, 0x33, !PT ;  /* 0x00005f00ff757a12 */ /* 0x000fe200078e33ff */
[----:B------:R-:W-:Y:S01]  /*0780*/  IMAD R51, R46, c[0x0][0x188], RZ ;  /* 0x000062002e337a24 */ /* 0x000fe200078e02ff */
[----:B------:R-:W-:Y:S01]  /*0790*/  LOP3.LUT R4, R18, R4, RZ, 0xfc, !PT ;  /* 0x0000000412047212 */ /* 0x000fe200078efcff */
[----:B------:R-:W-:Y:S01]  /*07a0*/  IMAD R80, R45, c[0x0][0x188], RZ ;  /* 0x000062002d507a24 */ /* 0x000fe200078e02ff */
[----:B------:R-:W-:Y:S01]  /*07b0*/  SHF.R.U32.HI R83, RZ, 0x2, R39 ;  /* 0x00000002ff537819 */ /* 0x000fe20000011627 */
[----:B------:R-:W-:Y:S01]  /*07c0*/  IMAD R49, R44, c[0x0][0x188], RZ ;  /* 0x000062002c317a24 */ /* 0x000fe200078e02ff */
[C---:B------:R-:W-:Y:S01]  /*07d0*/  LOP3.LUT R9, R4.reuse, 0x1f0, RZ, 0xfc, !PT ;  /* 0x000001f004097812 */ /* 0x040fe200078efcff */
[----:B------:R-:W-:Y:S01]  /*07e0*/  CS2R R44, SRZ ;  /* 0x00000000002c7805 */ /* 0x000fe2000001ff00 */
[C---:B------:R-:W-:Y:S01]  /*07f0*/  LOP3.LUT R14, R4.reuse, 0x1e0, RZ, 0xfc, !PT ;  /* 0x000001e0040e7812 */ /* 0x040fe200078efcff */
[----:B------:R-:W-:Y:S01]  /*0800*/  CS2R R46, SRZ ;  /* 0x00000000002e7805 */ /* 0x000fe2000001ff00 */
[----:B0-----:R-:W-:Y:S01]  /*0810*/  IABS R18, R9 ;  /* 0x0000000900127213 */ /* 0x001fe20000000000 */
[----:B-1----:R-:W0:Y:S01]  /*0820*/  MUFU.RCP R0, R0 ;  /* 0x0000000000007308 */ /* 0x002e220000001000 */
[----:B------:R-:W-:Y:S01]  /*0830*/  IABS R16, R14 ;  /* 0x0000000e00107213 */ /* 0x000fe20000000000 */
[----:B------:R-:W-:Y:S01]  /*0840*/  CS2R R56, SRZ ;  /* 0x0000000000387805 */ /* 0x000fe2000001ff00 */
[C---:B------:R-:W-:Y:S01]  /*0850*/  LOP3.LUT R17, R4.reuse, 0x1d0, RZ, 0xfc, !PT ;  /* 0x000001d004117812 */ /* 0x040fe200078efcff */
[----:B------:R-:W-:Y:S01]  /*0860*/  CS2R R58, SRZ ;  /* 0x00000000003a7805 */ /* 0x000fe2000001ff00 */
[----:B------:R-:W-:Y:S01]  /*0870*/  LOP3.LUT R20, R4, 0x1c0, RZ, 0xfc, !PT ;  /* 0x000001c004147812 */ /* 0x000fe200078efcff */
[----:B------:R-:W-:Y:S01]  /*0880*/  CS2R R52, SRZ ;  /* 0x0000000000347805 */ /* 0x000fe2000001ff00 */
[----:B------:R-:W-:Y:S01]  /*0890*/  IABS R15, R17 ;  /* 0x00000011000f7213 */ /* 0x000fe20000000000 */
[----:B------:R-:W-:Y:S01]  /*08a0*/  CS2R R54, SRZ ;  /* 0x0000000000367805 */ /* 0x000fe2000001ff00 */
[----:B------:R-:W-:Y:S01]  /*08b0*/  IABS R13, R20 ;  /* 0x00000014000d7213 */ /* 0x000fe20000000000 */
[----:B------:R-:W-:Y:S01]  /*08c0*/  CS2R R60, SRZ ;  /* 0x00000000003c7805 */ /* 0x000fe2000001ff00 */
[----:B--2---:R-:W-:Y:S01]  /*08d0*/  LOP3.LUT R10, R10, 0x30, R19, 0x48, !PT ;  /* 0x000000300a0a7812 */ /* 0x004fe200078e4813 */
[----:B------:R-:W-:Y:S01]  /*08e0*/  CS2R R62, SRZ ;  /* 0x00000000003e7805 */ /* 0x000fe2000001ff00 */
[----:B------:R-:W-:Y:S01]  /*08f0*/  ISETP.GE.AND P3, PT, R14, RZ, PT ;  /* 0x000000ff0e00720c */ /* 0x000fe20003f66270 */
[----:B------:R-:W-:Y:S01]  /*0900*/  CS2R R64, SRZ ;  /* 0x0000000000407805 */ /* 0x000fe2000001ff00 */
[----:B------:R-:W-:Y:S01]  /*0910*/  ISETP.GE.AND P1, PT, R17, RZ, PT ;  /* 0x000000ff1100720c */ /* 0x000fe20003f26270 */
[----:B------:R-:W-:Y:S01]  /*0920*/  CS2R R66, SRZ ;  /* 0x0000000000427805 */ /* 0x000fe2000001ff00 */
[----:B0-----:R-:W-:Y:S01]  /*0930*/  IADD3 R6, R0, 0xffffffe, RZ ;  /* 0x0ffffffe00067810 */ /* 0x001fe20007ffe0ff */
[----:B------:R-:W-:Y:S01]  /*0940*/  CS2R R68, SRZ ;  /* 0x0000000000447805 */ /* 0x000fe2000001ff00 */
[C---:B------:R-:W-:Y:S01]  /*0950*/  LOP3.LUT R17, R4.reuse, 0x170, RZ, 0xfc, !PT ;  /* 0x0000017004117812 */ /* 0x040fe200078efcff */
[----:B------:R-:W-:Y:S01]  /*0960*/  CS2R R70, SRZ ;  /* 0x0000000000467805 */ /* 0x000fe2000001ff00 */
[----:B------:R0:W1:Y:S01]  /*0970*/  F2I.FTZ.U32.TRUNC.NTZ R7, R6 ;  /* 0x0000000600077305 */ /* 0x000062000021f000 */
[C---:B------:R-:W-:Y:S01]  /*0980*/  LOP3.LUT R21, R4.reuse, 0x150, RZ, 0xfc, !PT ;  /* 0x0000015004157812 */ /* 0x040fe200078efcff */
[----:B------:R-:W-:Y:S01]  /*0990*/  CS2R R72, SRZ ;  /* 0x0000000000487805 */ /* 0x000fe2000001ff00 */
[C---:B------:R-:W-:Y:S01]  /*09a0*/  LOP3.LUT R22, R4.reuse, 0x130, RZ, 0xfc, !PT ;  /* 0x0000013004167812 */ /* 0x040fe200078efcff */
[----:B------:R-:W-:Y:S01]  /*09b0*/  CS2R R74, SRZ ;  /* 0x00000000004a7805 */ /* 0x000fe2000001ff00 */
[----:B------:R-:W-:Y:S01]  /*09c0*/  IABS R112, R21 ;  /* 0x0000001500707213 */ /* 0x000fe20000000000 */
[----:B------:R-:W-:Y:S01]  /*09d0*/  CS2R R76, SRZ ;  /* 0x00000000004c7805 */ /* 0x000fe2000001ff00 */
[C---:B------:R-:W-:Y:S01]  /*09e0*/  LOP3.LUT R23, R4.reuse, 0x120, RZ, 0xfc, !PT ;  /* 0x0000012004177812 */ /* 0x040fe200078efcff */
[----:B------:R-:W-:Y:S01]  /*09f0*/  CS2R R78, SRZ ;  /* 0x00000000004e7805 */ /* 0x000fe2000001ff00 */
[----:B0-----:R-:W-:Y:S01]  /*0a00*/  IMAD.MOV.U32 R6, RZ, RZ, RZ ;  /* 0x000000ffff067224 */ /* 0x001fe200078e00ff */
[----:B------:R-:W-:Y:S01]  /*0a10*/  IABS R106, R22 ;  /* 0x00000016006a7213 */ /* 0x000fe20000000000 */
[----:B------:R-:W-:Y:S01]  /*0a20*/  CS2R R84, SRZ ;  /* 0x0000000000547805 */ /* 0x000fe2000001ff00 */
[----:B------:R-:W-:Y:S01]  /*0a30*/  IABS R107, R23 ;  /* 0x00000017006b7213 */ /* 0x000fe20000000000 */
[----:B------:R-:W-:Y:S01]  /*0a40*/  CS2R R86, SRZ ;  /* 0x0000000000567805 */ /* 0x000fe2000001ff00 */
[C---:B------:R-:W-:Y:S01]  /*0a50*/  LOP3.LUT R24, R4.reuse, 0x110, RZ, 0xfc, !PT ;  /* 0x0000011004187812 */ /* 0x040fe200078efcff */
[----:B-1----:R-:W-:Y:S01]  /*0a60*/  IMAD.MOV R2, RZ, RZ, -R7 ;  /* 0x000000ffff027224 */ /* 0x002fe200078e0a07 */
[----:B------:R-:W-:-:S02]  /*0a70*/  LOP3.LUT R27, R4, 0xf0, RZ, 0xfc, !PT ;  /* 0x000000f0041b7812 */ /* 0x000fc400078efcff */
[----:B------:R-:W-:Y:S01]  /*0a80*/  IABS R108, R24 ;  /* 0x00000018006c7213 */ /* 0x000fe20000000000 */
[----:B------:R-:W-:Y:S01]  /*0a90*/  IMAD R5, R2, R3, RZ ;  /* 0x0000000302057224 */ /* 0x000fe200078e02ff */
[----:B------:R-:W-:Y:S02]  /*0aa0*/  LOP3.LUT R26, R4, 0x100, RZ, 0xfc, !PT ;  /* 0x00000100041a7812 */ /* 0x000fe400078efcff */
[----:B------:R-:W-:Y:S01]  /*0ab0*/  IABS R102, R27 ;  /* 0x0000001b00667213 */ /* 0x000fe20000000000 */
[----:B------:R-:W-:Y:S01]  /*0ac0*/  IMAD.HI.U32 R2, R7, R5, R6 ;  /* 0x0000000507027227 */ /* 0x000fe200078e0006 */
[----:B------:R-:W-:Y:S02]  /*0ad0*/  LOP3.LUT R5, R39, 0x7, RZ, 0xc0, !PT ;  /* 0x0000000727057812 */ /* 0x000fe400078ec0ff */
[----:B------:R-:W-:Y:S02]  /*0ae0*/  SHF.R.S32.HI R7, RZ, 0x1f, R8 ;  /* 0x0000001fff077819 */ /* 0x000fe40000011408 */
[----:B------:R-:W-:Y:S01]  /*0af0*/  IABS R101, R26 ;  /* 0x0000001a00657213 */ /* 0x000fe20000000000 */
[----:B------:R-:W-:Y:S01]  /*0b00*/  IMAD.HI.U32 R0, R2, R18, RZ ;  /* 0x0000001202007227 */ /* 0x000fe200078e00ff */
[----:B------:R-:W-:-:S02]  /*0b10*/  LOP3.LUT R28, R4, 0xe0, RZ, 0xfc, !PT ;  /* 0x000000e0041c7812 */ /* 0x000fc400078efcff */
[----:B------:R-:W-:Y:S01]  /*0b20*/  LOP3.LUT R29, R4, 0xd0, RZ, 0xfc, !PT ;  /* 0x000000d0041d7812 */ /* 0x000fe200078efcff */
[----:B------:R-:W-:Y:S01]  /*0b30*/  IMAD.HI.U32 R6, R2, R16, RZ ;  /* 0x0000001002067227 */ /* 0x000fe200078e00ff */
[----:B------:R-:W-:Y:S02]  /*0b40*/  IABS R100, R28 ;  /* 0x0000001c00647213 */ /* 0x000fe40000000000 */
[----:B------:R-:W-:Y:S01]  /*0b50*/  IABS R98, R29 ;  /* 0x0000001d00627213 */ /* 0x000fe20000000000 */
[----:B------:R-:W-:Y:S01]  /*0b60*/  IMAD.MOV R0, RZ, RZ, -R0 ;  /* 0x000000ffff007224 */ /* 0x000fe200078e0a00 */
[C---:B------:R-:W-:Y:S01]  /*0b70*/  LOP3.LUT R31, R4.reuse, 0xb0, RZ, 0xfc, !PT ;  /* 0x000000b0041f7812 */ /* 0x040fe200078efcff */
[----:B------:R-:W-:Y:S01]  /*0b80*/  IMAD.MOV R12, RZ, RZ, -R6 ;  /* 0x000000ffff0c7224 */ /* 0x000fe200078e0a06 */
[C---:B------:R-:W-:Y:S01]  /*0b90*/  LOP3.LUT R32, R4.reuse, 0xa0, RZ, 0xfc, !PT ;  /* 0x000000a004207812 */ /* 0x040fe200078efcff */
[----:B------:R-:W-:Y:S01]  /*0ba0*/  IMAD R18, R3, R0, R18 ;  /* 0x0000000003127224 */ /* 0x000fe200078e0212 */
[----:B------:R-:W-:Y:S01]  /*0bb0*/  LOP3.LUT R0, R39, 0x1e0, RZ, 0xc0, !PT ;  /* 0x000001e027007812 */ /* 0x000fe200078ec0ff */
[C---:B------:R-:W-:Y:S01]  /*0bc0*/  IMAD R16, R3.reuse, R12, R16 ;  /* 0x0000000c03107224 */ /* 0x040fe200078e0210 */
[----:B------:R-:W-:Y:S01]  /*0bd0*/  LOP3.LUT R12, R4, 0x190, RZ, 0xfc, !PT ;  /* 0x00000190040c7812 */ /* 0x000fe200078efcff */
[----:B------:R-:W-:Y:S01]  /*0be0*/  IMAD.HI.U32 R6, R2, R15, RZ ;  /* 0x0000000f02067227 */ /* 0x000fe200078e00ff */
[----:B------:R-:W-:-:S02]  /*0bf0*/  ISETP.GT.U32.AND P0, PT, R3, R18, PT ;  /* 0x000000120300720c */ /* 0x000fc40003f04070 */
[----:B------:R-:W-:Y:S01]  /*0c00*/  ISETP.GT.U32.AND P4, PT, R3, R16, PT ;  /* 0x000000100300720c */ /* 0x000fe20003f84070 */
[----:B------:R-:W-:Y:S01]  /*0c10*/  IMAD R11, R5, 0x4, R0 ;  /* 0x00000004050b7824 */ /* 0x000fe200078e0200 */
[----:B------:R-:W-:Y:S01]  /*0c20*/  LEA.HI R0, R7, R8, RZ, 0x5 ;  /* 0x0000000807007211 */ /* 0x000fe200078f28ff */
[----:B------:R-:W-:Y:S01]  /*0c30*/  IMAD.MOV R8, RZ, RZ, -R6 ;  /* 0x000000ffff087224 */ /* 0x000fe200078e0a06 */
[----:B------:R-:W-:Y:S01]  /*0c40*/  LOP3.LUT R33, R4, 0x90, RZ, 0xfc, !PT ;  /* 0x0000009004217812 */ /* 0x000fe200078efcff */
[----:B------:R-:W-:Y:S01]  /*0c50*/  IMAD.HI.U32 R6, R2, R13, RZ ;  /* 0x0000000d02067227 */ /* 0x000fe200078e00ff */
[C---:B------:R-:W-:Y:S02]  /*0c60*/  LOP3.LUT R30, R4.reuse, 0xc0, RZ, 0xfc, !PT ;  /* 0x000000c0041e7812 */ /* 0x040fe400078efcff */
[----:B------:R-:W-:Y:S01]  /*0c70*/  IABS R25, R33 ;  /* 0x0000002100197213 */ /* 0x000fe20000000000 */
[----:B------:R-:W-:Y:S01]  /*0c80*/  IMAD R15, R3, R8, R15 ;  /* 0x00000008030f7224 */ /* 0x000fe200078e020f */
[----:B------:R-:W-:Y:S01]  /*0c90*/  IABS R8, R12 ;  /* 0x0000000c00087213 */ /* 0x000fe20000000000 */
[----:B------:R-:W-:Y:S01]  /*0ca0*/  IMAD.MOV R6, RZ, RZ, -R6 ;  /* 0x000000ffff067224 */ /* 0x000fe200078e0a06 */
[C---:B------:R-:W-:Y:S01]  /*0cb0*/  LOP3.LUT R35, R4.reuse, 0x40, RZ, 0xfc, !PT ;  /* 0x0000004004237812 */ /* 0x040fe200078efcff */
[----:B------:R-:W-:Y:S01]  /*0cc0*/  IMAD.U32 R7, R11, 0x10, R10 ;  /* 0x000000100b077824 */ /* 0x000fe200078e000a */
[C---:B------:R-:W-:Y:S01]  /*0cd0*/  ISETP.GT.U32.AND P2, PT, R3.reuse, R15, PT ;  /* 0x0000000f0300720c */ /* 0x040fe20003f44070 */
[C---:B------:R-:W-:Y:S01]  /*0ce0*/  IMAD R13, R3.reuse, R6, R13 ;  /* 0x00000006030d7224 */ /* 0x040fe200078e020d */
[----:B------:R-:W-:Y:S01]  /*0cf0*/  LOP3.LUT R10, R4, 0x1b0, RZ, 0xfc, !PT ;  /* 0x000001b0040a7812 */ /* 0x000fe200078efcff */
[--C-:B------:R-:W-:Y:S01]  /*0d00*/  @!P4 IMAD.IADD R16, R16, 0x1, -R3.reuse ;  /* 0x000000011010c824 */ /* 0x100fe200078e0a03 */
[----:B------:R0:W-:Y:S01]  /*0d10*/  STL [R1+0x10], R7 ;  /* 0x0000100701007387 */ /* 0x0001e20000100800 */
[----:B------:R-:W-:Y:S01]  /*0d20*/  @!P0 IMAD.IADD R18, R18, 0x1, -R3 ;  /* 0x0000000112128824 */ /* 0x000fe200078e0a03 */
[----:B------:R-:W-:-:S02]  /*0d30*/  ISETP.GT.U32.AND P4, PT, R3, R13, PT ;  /* 0x0000000d0300720c */ /* 0x000fc40003f84070 */
[----:B------:R-:W-:Y:S02]  /*0d40*/  IABS R11, R10 ;  /* 0x0000000a000b7213 */ /* 0x000fe40000000000 */
[----:B------:R-:W-:Y:S02]  /*0d50*/  ISETP.GE.AND P0, PT, R9, RZ, PT ;  /* 0x000000ff0900720c */ /* 0x000fe40003f06270 */
[C---:B------:R-:W-:Y:S01]  /*0d60*/  ISETP.GT.U32.AND P6, PT, R3.reuse, R18, PT ;  /* 0x000000120300720c */ /* 0x040fe20003fc4070 */
[----:B------:R-:W-:Y:S01]  /*0d70*/  IMAD.HI.U32 R6, R2, R11, RZ ;  /* 0x0000000b02067227 */ /* 0x000fe200078e00ff */
[----:B------:R-:W-:Y:S02]  /*0d80*/  LOP3.LUT R9, R4, 0x1a0, RZ, 0xfc, !PT ;  /* 0x000001a004097812 */ /* 0x000fe400078efcff */
[----:B------:R-:W-:Y:S01]  /*0d90*/  ISETP.GT.U32.AND P5, PT, R3, R16, PT ;  /* 0x000000100300720c */ /* 0x000fe20003fa4070 */
[--C-:B------:R-:W-:Y:S01]  /*0da0*/  @!P2 IMAD.IADD R15, R15, 0x1, -R3.reuse ;  /* 0x000000010f0fa824 */ /* 0x100fe200078e0a03 */
[----:B0-----:R-:W-:Y:S01]  /*0db0*/  IABS R7, R9 ;  /* 0x0000000900077213 */ /* 0x001fe20000000000 */
[----:B------:R-:W-:Y:S01]  /*0dc0*/  IMAD.MOV R6, RZ, RZ, -R6 ;  /* 0x000000ffff067224 */ /* 0x000fe200078e0a06 */
[----:B------:R-:W-:Y:S01]  /*0dd0*/  ISETP.GE.AND P2, PT, R10, RZ, PT ;  /* 0x000000ff0a00720c */ /* 0x000fe20003f46270 */
[----:B------:R-:W-:Y:S01]  /*0de0*/  @!P4 IMAD.IADD R13, R13, 0x1, -R3 ;  /* 0x000000010d0dc824 */ /* 0x000fe200078e0a03 */
[C---:B------:R-:W-:Y:S01]  /*0df0*/  ISETP.GT.U32.AND P4, PT, R3.reuse, R15, PT ;  /* 0x0000000f0300720c */ /* 0x040fe20003f84070 */
[----:B------:R-:W-:Y:S01]  /*0e00*/  IMAD R11, R3, R6, R11 ;  /* 0x00000006030b7224 */ /* 0x000fe200078e020b */
[----:B------:R-:W-:Y:S01]  /*0e10*/  LOP3.LUT R10, R4, 0x180, RZ, 0xfc, !PT ;  /* 0x00000180040a7812 */ /* 0x000fe200078efcff */
[----:B------:R-:W-:Y:S01]  /*0e20*/  IMAD.HI.U32 R6, R2, R7, RZ ;  /* 0x0000000702067227 */ /* 0x000fe200078e00ff */
[----:B------:R-:W-:-:S02]  /*0e30*/  LOP3.LUT R37, R4, 0x30, RZ, 0xfc, !PT ;  /* 0x0000003004257812 */ /* 0x000fc400078efcff */
[----:B------:R-:W-:Y:S01]  /*0e40*/  IABS R40, R4 ;  /* 0x0000000400287213 */ /* 0x000fe20000000000 */
[----:B------:R-:W-:Y:S01]  /*0e50*/  @!P6 IMAD.IADD R18, R18, 0x1, -R3 ;  /* 0x000000011212e824 */ /* 0x000fe200078e0a03 */
[----:B------:R-:W-:Y:S01]  /*0e60*/  ISETP.GE.AND P6, PT, R20, RZ, PT ;  /* 0x000000ff1400720c */ /* 0x000fe20003fc6270 */
[----:B------:R-:W-:Y:S01]  /*0e70*/  IMAD.MOV R6, RZ, RZ, -R6 ;  /* 0x000000ffff067224 */ /* 0x000fe200078e0a06 */
[----:B------:R-:W-:Y:S01]  /*0e80*/  LOP3.LUT R20, R4, 0x160, RZ, 0xfc, !PT ;  /* 0x0000016004147812 */ /* 0x000fe200078efcff */
[----:B------:R-:W-:Y:S01]  /*0e90*/  @!P0 IMAD.MOV R18, RZ, RZ, -R18 ;  /* 0x000000ffff128224 */ /* 0x000fe200078e0a12 */
[C---:B------:R-:W-:Y:S01]  /*0ea0*/  ISETP.GT.U32.AND P0, PT, R3.reuse, R11, PT ;  /* 0x0000000b0300720c */ /* 0x040fe20003f04070 */
[C---:B------:R-:W-:Y:S01]  /*0eb0*/  IMAD R7, R3.reuse, R6, R7 ;  /* 0x0000000603077224 */ /* 0x040fe200078e0207 */
[----:B------:R-:W-:Y:S01]  /*0ec0*/  IABS R14, R20 ;  /* 0x00000014000e7213 */ /* 0x000fe20000000000 */
[--C-:B------:R-:W-:Y:S01]  /*0ed0*/  @!P5 IMAD.IADD R16, R16, 0x1, -R3.reuse ;  /* 0x000000011010d824 */ /* 0x100fe200078e0a03 */
[----:B------:R-:W-:Y:S01]  /*0ee0*/  ISETP.GT.U32.AND P5, PT, R3, R13, PT ;  /* 0x0000000d0300720c */ /* 0x000fe20003fa4070 */
[----:B------:R-:W-:Y:S01]  /*0ef0*/  @!P4 IMAD.IADD R15, R15, 0x1, -R3 ;  /* 0x000000010f0fc824 */ /* 0x000fe200078e0a03 */
[----:B------:R-:W-:Y:S01]  /*0f00*/  ISETP.GT.U32.AND P4, PT, R3, R7, PT ;  /* 0x000000070300720c */ /* 0x000fe20003f84070 */
[----:B------:R-:W-:Y:S01]  /*0f10*/  IMAD.HI.U32 R6, R2, R8, RZ ;  /* 0x0000000802067227 */ /* 0x000fe200078e00ff */
[----:B------:R-:W-:-:S03]  /*0f20*/  IABS R34, R37 ;  /* 0x0000002500227213 */ /* 0x000fc60000000000 */
[----:B------:R-:W-:Y:S01]  /*0f30*/  @!P3 IMAD.MOV R16, RZ, RZ, -R16 ;  /* 0x000000ffff10b224 */ /* 0x000fe200078e0a10 */
[----:B------:R-:W-:Y:S01]  /*0f40*/  ISETP.GE.AND P3, PT, R9, RZ, PT ;  /* 0x000000ff0900720c */ /* 0x000fe20003f66270 */
[----:B------:R-:W-:Y:S01]  /*0f50*/  IMAD.MOV R6, RZ, RZ, -R6 ;  /* 0x000000ffff067224 */ /* 0x000fe200078e0a06 */
[----:B------:R-:W-:Y:S01]  /*0f60*/  IABS R9, R10 ;  /* 0x0000000a00097213 */ /* 0x000fe20000000000 */
[--C-:B------:R-:W-:Y:S01]  /*0f70*/  @!P0 IMAD.IADD R11, R11, 0x1, -R3.reuse ;  /* 0x000000010b0b8824 */ /* 0x100fe200078e0a03 */
[----:B------:R-:W-:Y:S01]  /*0f80*/  ISETP.GE.AND P0, PT, R10, RZ, PT ;  /* 0x000000ff0a00720c */ /* 0x000fe20003f06270 */
[--C-:B------:R-:W-:Y:S01]  /*0f90*/  @!P5 IMAD.IADD R13, R13, 0x1, -R3.reuse ;  /* 0x000000010d0dd824 */ /* 0x100fe200078e0a03 */
[----:B------:R-:W-:Y:S01]  /*0fa0*/  ISETP.GE.AND P5, PT, R12, RZ, PT ;  /* 0x000000ff0c00720c */ /* 0x000fe20003fa6270 */
[----:B------:R-:W-:Y:S01]  /*0fb0*/  IMAD R6, R3, R6, R8 ;  /* 0x0000000603067224 */ /* 0x000fe200078e0208 */
[----:B------:R-:W-:Y:S01]  /*0fc0*/  IABS R12, R17 ;  /* 0x00000011000c7213 */ /* 0x000fe20000000000 */
[----:B------:R-:W-:Y:S01]  /*0fd0*/  @!P4 IMAD.IADD R7, R7, 0x1, -R3 ;  /* 0x000000010707c824 */ /* 0x000fe200078e0a03 */
[----:B------:R-:W-:Y:S01]  /*0fe0*/  ISETP.GT.U32.AND P4, PT, R3, R11, PT ;  /* 0x0000000b0300720c */ /* 0x000fe20003f84070 */
[----:B------:R-:W-:-:S04]  /*0ff0*/  IMAD.HI.U32 R8, R2, R9, RZ ;  /* 0x0000000902087227 */ /* 0x000fc800078e00ff */
[----:B------:R-:W-:Y:S01]  /*1000*/  @!P6 IMAD.MOV R13, RZ, RZ, -R13 ;  /* 0x000000ffff0de224 */ /* 0x000fe200078e0a0d */
[----:B------:R-:W-:Y:S01]  /*1010*/  ISETP.GT.U32.AND P6, PT, R3, R6, PT ;  /* 0x000000060300720c */ /* 0x000fe20003fc4070 */
[----:B------:R-:W-:Y:S02]  /*1020*/  IMAD.MOV R8, RZ, RZ, -R8 ;  /* 0x000000ffff087224 */ /* 0x000fe400078e0a08 */
[----:B------:R-:W-:-:S04]  /*1030*/  IMAD.HI.U32 R10, R2, R14, RZ ;  /* 0x0000000e020a7227 */ /* 0x000fc800078e00ff */
[----:B------:R-:W-:Y:S02]  /*1040*/  IMAD R8, R3, R8, R9 ;  /* 0x0000000803087224 */ /* 0x000fe400078e0209 */
[----:B------:R-:W-:Y:S02]  /*1050*/  @!P4 IMAD.IADD R11, R11, 0x1, -R3 ;  /* 0x000000010b0bc824 */ /* 0x000fe400078e0a03 */
[----:B------:R-:W-:Y:S01]  /*1060*/  IMAD.HI.U32 R9, R2, R12, RZ ;  /* 0x0000000c02097227 */ /* 0x000fe200078e00ff */
[----:B------:R-:W-:-:S03]  /*1070*/  ISETP.GT.U32.AND P4, PT, R3, R8, PT ;  /* 0x000000080300720c */ /* 0x000fc60003f84070 */
[----:B------:R-:W-:Y:S02]  /*1080*/  @!P6 IMAD.IADD R6, R6, 0x1, -R3 ;  /* 0x000000010606e824 */ /* 0x000fe400078e0a03 */
[----:B------:R-:W-:Y:S02]  /*1090*/  IMAD.MOV R10, RZ, RZ, -R10 ;  /* 0x000000ffff0a7224 */ /* 0x000fe400078e0a0a */
[----:B------:R-:W-:Y:S01]  /*10a0*/  IMAD.MOV R9, RZ, RZ, -R9 ;  /* 0x000000ffff097224 */ /* 0x000fe200078e0a09 */
[C---:B------:R-:W-:Y:S01]  /*10b0*/  ISETP.GT.U32.AND P6, PT, R3.reuse, R6, PT ;  /* 0x000000060300720c */ /* 0x040fe20003fc4070 */
[C---:B------:R-:W-:Y:S02]  /*10c0*/  IMAD R10, R3.reuse, R10, R14 ;  /* 0x0000000a030a7224 */ /* 0x040fe400078e020e */
[----:B------:R-:W-:Y:S02]  /*10d0*/  IMAD R9, R3, R9, R12 ;  /* 0x0000000903097224 */ /* 0x000fe400078e020c */
[----:B------:R-:W-:-:S02]  /*10e0*/  @!P4 IMAD.IADD R8, R8, 0x1, -R3 ;  /* 0x000000010808c824 */ /* 0x000fc400078e0a03 */
[----:B------:R-:W-:-:S03]  /*10f0*/  IMAD.HI.U32 R12, R2, R112, RZ ;  /* 0x00000070020c7227 */ /* 0x000fc600078e00ff */
[C---:B------:R-:W-:Y:S01]  /*1100*/  ISETP.GT.U32.AND P4, PT, R3.reuse, R8, PT ;  /* 0x000000080300720c */ /* 0x040fe20003f84070 */
[----:B------:R-:W-:Y:S02]  /*1110*/  IMAD.MOV R12, RZ, RZ, -R12 ;  /* 0x000000ffff0c7224 */ /* 0x000fe400078e0a0c */
[----:B------:R-:W-:Y:S01]  /*1120*/  @!P6 IMAD.IADD R6, R6, 0x1, -R3 ;  /* 0x000000010606e824 */ /* 0x000fe200078e0a03 */
[C---:B------:R-:W-:Y:S01]  /*1130*/  ISETP.GT.U32.AND P6, PT, R3.reuse, R10, PT ;  /* 0x0000000a0300720c */ /* 0x040fe20003fc4070 */
[C---:B------:R-:W-:Y:S02]  /*1140*/  IMAD R112, R3.reuse, R12, R112 ;  /* 0x0000000c03707224 */ /* 0x040fe400078e0270 */
[----:B------:R-:W-:Y:S01]  /*1150*/  @!P2 IMAD.MOV R11, RZ, RZ, -R11 ;  /* 0x000000ffff0ba224 */ /* 0x000fe200078e0a0b */
[----:B------:R-:W-:Y:S01]  /*1160*/  ISETP.GE.AND P2, PT, R20, RZ, PT ;  /* 0x000000ff1400720c */ /* 0x000fe20003f46270 */
[----:B------:R-:W-:Y:S01]  /*1170*/  @!P1 IMAD.MOV R15, RZ, RZ, -R15 ;  /* 0x000000ffff0f9224 */ /* 0x000fe200078e0a0f */
[----:B------:R-:W-:Y:S01]  /*1180*/  LOP3.LUT R20, R4, 0x140, RZ, 0xfc, !PT ;  /* 0x0000014004147812 */ /* 0x000fe200078efcff */
[----:B------:R-:W-:Y:S01]  /*1190*/  IMAD.HI.U32 R14, R2, R106, RZ ;  /* 0x0000006a020e7227 */ /* 0x000fe200078e00ff */
[----:B------:R-:W-:-:S02]  /*11a0*/  ISETP.GT.U32.AND P1, PT, R3, R7, PT ;  /* 0x000000070300720c */ /* 0x000fc40003f24070 */
[----:B------:R-:W-:Y:S01]  /*11b0*/  IABS R113, R20 ;  /* 0x0000001400717213 */ /* 0x000fe20000000000 */
[--C-:B------:R-:W-:Y:S01]  /*11c0*/  @!P4 IMAD.IADD R8, R8, 0x1, -R3.reuse ;  /* 0x000000010808c824 */ /* 0x100fe200078e0a03 */
[----:B------:R-:W-:Y:S01]  /*11d0*/  ISETP.GT.U32.AND P4, PT, R3, R112, PT ;  /* 0x000000700300720c */ /* 0x000fe20003f84070 */
[----:B------:R-:W-:Y:S02]  /*11e0*/  @!P6 IMAD.IADD R10, R10, 0x1, -R3 ;  /* 0x000000010a0ae824 */ /* 0x000fe400078e0a03 */
[----:B------:R-:W-:-:S03]  /*11f0*/  IMAD.HI.U32 R12, R2, R113, RZ ;  /* 0x00000071020c7227 */ /* 0x000fc600078e00ff */
[C---:B------:R-:W-:Y:S01]  /*1200*/  ISETP.GT.U32.AND P6, PT, R3.reuse, R10, PT ;  /* 0x0000000a0300720c */ /* 0x040fe20003fc4070 */
[----:B------:R-:W-:Y:S02]  /*1210*/  IMAD.MOV R12, RZ, RZ, -R12 ;  /* 0x000000ffff0c7224 */ /* 0x000fe400078e0a0c */
[----:B------:R-:W-:Y:S02]  /*1220*/  @!P0 IMAD.MOV R8, RZ, RZ, -R8 ;  /* 0x000000ffff088224 */ /* 0x000fe400078e0a08 */
[----:B------:R-:W-:Y:S02]  /*1230*/  IMAD R113, R3, R12, R113 ;  /* 0x0000000c03717224 */ /* 0x000fe400078e0271 */
[--C-:B------:R-:W-:Y:S01]  /*1240*/  @!P4 IMAD.IADD R112, R112, 0x1, -R3.reuse ;  /* 0x000000017070c824 */ /* 0x100fe200078e0a03 */
[----:B------:R-:W-:Y:S01]  /*1250*/  ISETP.GE.AND P4, PT, R20, RZ, PT ;  /* 0x000000ff1400720c */ /* 0x000fe20003f86270 */
[----:B------:R-:W-:Y:S01]  /*1260*/  @!P1 IMAD.IADD R7, R7, 0x1, -R3 ;  /* 0x0000000107079824 */ /* 0x000fe200078e0a03 */
[----:B------:R-:W-:Y:S01]  /*1270*/  ISETP.GE.AND P1, PT, R17, RZ, PT ;  /* 0x000000ff1100720c */ /* 0x000fe20003f26270 */
[----:B------:R-:W-:Y:S01]  /*1280*/  IMAD.HI.U32 R17, R2, R107, RZ ;  /* 0x0000006b02117227 */ /* 0x000fe200078e00ff */
[----:B------:R-:W-:-:S03]  /*1290*/  ISETP.GT.U32.AND P0, PT, R3, R112, PT ;  /* 0x000000700300720c */ /* 0x000fc60003f04070 */
[----:B------:R-:W-:Y:S01]  /*12a0*/  @!P6 IMAD.IADD R10, R10, 0x1, -R3 ;  /* 0x000000010a0ae824 */ /* 0x000fe200078e0a03 */
[C---:B------:R-:W-:Y:S01]  /*12b0*/  ISETP.GT.U32.AND P6, PT, R3.reuse, R113, PT ;  /* 0x000000710300720c */ /* 0x040fe20003fc4070 */
[----:B------:R-:W-:Y:S02]  /*12c0*/  IMAD.MOV R14, RZ, RZ, -R14 ;  /* 0x000000ffff0e7224 */ /* 0x000fe400078e0a0e */
[----:B------:R-:W-:Y:S02]  /*12d0*/  IMAD.MOV R12, RZ, RZ, -R17 ;  /* 0x000000ffff0c7224 */ /* 0x000fe400078e0a11 */
[C---:B------:R-:W-:Y:S02]  /*12e0*/  IMAD R106, R3.reuse, R14, R106 ;  /* 0x0000000e036a7224 */ /* 0x040fe400078e026a */
[----:B------:R-:W-:Y:S01]  /*12f0*/  @!P3 IMAD.MOV R7, RZ, RZ, -R7 ;  /* 0x000000ffff07b224 */ /* 0x000fe200078e0a07 */
[C---:B------:R-:W-:Y:S01]  /*1300*/  ISETP.GT.U32.AND P3, PT, R3.reuse, R9, PT ;  /* 0x000000090300720c */ /* 0x040fe20003f64070 */
[----:B------:R-:W-:-:S02]  /*1310*/  IMAD R107, R3, R12, R107 ;  /* 0x0000000c036b7224 */ /* 0x000fc400078e026b */
[--C-:B------:R-:W-:Y:S01]  /*1320*/  @!P0 IMAD.IADD R112, R112, 0x1, -R3.reuse ;  /* 0x0000000170708824 */ /* 0x100fe200078e0a03 */
[----:B------:R-:W-:Y:S01]  /*1330*/  ISETP.GT.U32.AND P0, PT, R3, R106, PT ;  /* 0x0000006a0300720c */ /* 0x000fe20003f04070 */
[----:B------:R-:W-:Y:S01]  /*1340*/  @!P6 IMAD.IADD R113, R113, 0x1, -R3 ;  /* 0x000000017171e824 */ /* 0x000fe200078e0a03 */
[----:B------:R-:W-:Y:S01]  /*1350*/  ISETP.GT.U32.AND P6, PT, R3, R107, PT ;  /* 0x0000006b0300720c */ /* 0x000fe20003fc4070 */
[----:B------:R-:W-:Y:S02]  /*1360*/  @!P5 IMAD.MOV R6, RZ, RZ, -R6 ;  /* 0x000000ffff06d224 */ /* 0x000fe400078e0a06 */
[----:B------:R-:W-:-:S04]  /*1370*/  IMAD.HI.U32 R12, R2, R108, RZ ;  /* 0x0000006c020c7227 */ /* 0x000fc800078e00ff */
[--C-:B------:R-:W-:Y:S01]  /*1380*/  @!P3 IMAD.IADD R9, R9, 0x1, -R3.reuse ;  /* 0x000000010909b824 */ /* 0x100fe200078e0a03 */
[----:B------:R-:W-:Y:S01]  /*1390*/  ISETP.GE.AND P3, PT, R21, RZ, PT ;  /* 0x000000ff1500720c */ /* 0x000fe20003f66270 */
[----:B------:R-:W-:Y:S01]  /*13a0*/  IMAD.MOV R12, RZ, RZ, -R12 ;  /* 0x000000ffff0c7224 */ /* 0x000fe200078e0a0c */
[----:B------:R-:W-:Y:S01]  /*13b0*/  IABS R21, R30 ;  /* 0x0000001e00157213 */ /* 0x000fe20000000000 */
[--C-:B------:R-:W-:Y:S01]  /*13c0*/  @!P0 IMAD.IADD R106, R106, 0x1, -R3.reuse ;  /* 0x000000016a6a8824 */ /* 0x100fe200078e0a03 */
[----:B------:R-:W-:Y:S01]  /*13d0*/  ISETP.GT.U32.AND P5, PT, R3, R9, PT ;  /* 0x000000090300720c */ /* 0x000fe20003fa4070 */
[----:B------:R-:W-:Y:S01]  /*13e0*/  @!P6 IMAD.IADD R107, R107, 0x1, -R3 ;  /* 0x000000016b6be824 */ /* 0x000fe200078e0a03 */
[C---:B------:R-:W-:Y:S01]  /*13f0*/  ISETP.GT.U32.AND P0, PT, R3.reuse, R113, PT ;  /* 0x000000710300720c */ /* 0x040fe20003f04070 */
[C---:B------:R-:W-:Y:S01]  /*1400*/  IMAD R108, R3.reuse, R12, R108 ;  /* 0x0000000c036c7224 */ /* 0x040fe200078e026c */
[----:B------:R-:W-:Y:S01]  /*1410*/  ISETP.GT.U32.AND P6, PT, R3, R106, PT ;  /* 0x0000006a0300720c */ /* 0x000fe20003fc4070 */
[----:B------:R-:W-:-:S04]  /*1420*/  IMAD.HI.U32 R17, R2, R102, RZ ;  /* 0x0000006602117227 */ /* 0x000fc800078e00ff */
[----:B------:R-:W-:-:S04]  /*1430*/  IMAD.HI.U32 R14, R2, R101, RZ ;  /* 0x00000065020e7227 */ /* 0x000fc800078e00ff */
[----:B------:R-:W-:Y:S01]  /*1440*/  @!P5 IMAD.IADD R9, R9, 0x1, -R3 ;  /* 0x000000010909d824 */ /* 0x000fe200078e0a03 */
[----:B------:R-:W-:Y:S01]  /*1450*/  ISETP.GE.AND P5, PT, R22, RZ, PT ;  /* 0x000000ff1600720c */ /* 0x000fe20003fa6270 */
[----:B------:R-:W-:Y:S01]  /*1460*/  IMAD.MOV R17, RZ, RZ, -R17 ;  /* 0x000000ffff117224 */ /* 0x000fe200078e0a11 */
[----:B------:R-:W-:Y:S01]  /*1470*/  IABS R22, R31 ;  /* 0x0000001f00167213 */ /* 0x000fe20000000000 */
[----:B------:R-:W-:Y:S01]  /*1480*/  @!P6 IMAD.IADD R106, R106, 0x1, -R3 ;  /* 0x000000016a6ae824 */ /* 0x000fe200078e0a03 */
[C---:B------:R-:W-:Y:S01]  /*1490*/  ISETP.GT.U32.AND P6, PT, R3.reuse, R108, PT ;  /* 0x0000006c0300720c */ /* 0x040fe20003fc4070 */
[----:B------:R-:W-:Y:S01]  /*14a0*/  @!P1 IMAD.MOV R9, RZ, RZ, -R9 ;  /* 0x000000ffff099224 */ /* 0x000fe200078e0a09 */
[C---:B------:R-:W-:Y:S01]  /*14b0*/  ISETP.GT.U32.AND P1, PT, R3.reuse, R107, PT ;  /* 0x0000006b0300720c */ /* 0x040fe20003f24070 */
[----:B------:R-:W-:Y:S02]  /*14c0*/  IMAD.MOV R14, RZ, RZ, -R14 ;  /* 0x000000ffff0e7224 */ /* 0x000fe400078e0a0e */
[----:B------:R-:W-:-:S02]  /*14d0*/  IMAD R102, R3, R17, R102 ;  /* 0x0000001103667224 */ /* 0x000fc400078e0266 */
[----:B------:R-:W-:Y:S02]  /*14e0*/  IMAD R101, R3, R14, R101 ;  /* 0x0000000e03657224 */ /* 0x000fe400078e0265 */
[----:B------:R-:W-:-:S04]  /*14f0*/  IMAD.HI.U32 R20, R2, R100, RZ ;  /* 0x0000006402147227 */ /* 0x000fc800078e00ff */
[--C-:B------:R-:W-:Y:S01]  /*1500*/  @!P6 IMAD.IADD R108, R108, 0x1, -R3.reuse ;  /* 0x000000016c6ce824 */ /* 0x100fe200078e0a03 */
[----:B------:R-:W-:Y:S01]  /*1510*/  ISETP.GT.U32.AND P6, PT, R3, R102, PT ;  /* 0x000000660300720c */ /* 0x000fe20003fc4070 */
[----:B------:R-:W-:Y:S01]  /*1520*/  @!P1 IMAD.IADD R107, R107, 0x1, -R3 ;  /* 0x000000016b6b9824 */ /* 0x000fe200078e0a03 */
[----:B------:R-:W-:Y:S01]  /*1530*/  ISETP.GT.U32.AND P1, PT, R3, R101, PT ;  /* 0x000000650300720c */ /* 0x000fe20003f24070 */
[----:B------:R-:W-:-:S04]  /*1540*/  IMAD.HI.U32 R12, R2, R98, RZ ;  /* 0x00000062020c7227 */ /* 0x000fc800078e00ff */
[----:B------:R-:W-:Y:S02]  /*1550*/  IMAD.MOV R20, RZ, RZ, -R20 ;  /* 0x000000ffff147224 */ /* 0x000fe400078e0a14 */
[----:B------:R-:W-:Y:S02]  /*1560*/  IMAD.MOV R14, RZ, RZ, -R12 ;  /* 0x000000ffff0e7224 */ /* 0x000fe400078e0a0c */
[----:B------:R-:W-:Y:S02]  /*1570*/  IMAD R100, R3, R20, R100 ;  /* 0x0000001403647224 */ /* 0x000fe400078e0264 */
[--C-:B------:R-:W-:Y:S01]  /*1580*/  @!P0 IMAD.IADD R113, R113, 0x1, -R3.reuse ;  /* 0x0000000171718824 */ /* 0x100fe200078e0a03 */
[----:B------:R-:W-:Y:S01]  /*1590*/  ISETP.GE.AND P0, PT, R23, RZ, PT ;  /* 0x000000ff1700720c */ /* 0x000fe20003f06270 */
[----:B------:R-:W-:Y:S01]  /*15a0*/  @!P6 IMAD.IADD R102, R102, 0x1, -R3 ;  /* 0x000000016666e824 */ /* 0x000fe200078e0a03 */
[----:B------:R-:W-:Y:S01]  /*15b0*/  IABS R23, R32 ;  /* 0x0000002000177213 */ /* 0x000fe20000000000 */
[----:B------:R-:W-:Y:S01]  /*15c0*/  @!P2 IMAD.MOV R10, RZ, RZ, -R10 ;  /* 0x000000ffff0aa224 */ /* 0x000fe200078e0a0a */
[C---:B------:R-:W-:Y:S01]  /*15d0*/  ISETP.GT.U32.AND P2, PT, R3.reuse, R108, PT ;  /* 0x0000006c0300720c */ /* 0x040fe20003f44070 */
[----:B------:R-:W-:-:S02]  /*15e0*/  IMAD R98, R3, R14, R98 ;  /* 0x0000000e03627224 */ /* 0x000fc400078e0262 */
[----:B------:R-:W-:Y:S01]  /*15f0*/  @!P1 IMAD.IADD R101, R101, 0x1, -R3 ;  /* 0x0000000165659824 */ /* 0x000fe200078e0a03 */
[C---:B------:R-:W-:Y:S01]  /*1600*/  ISETP.GT.U32.AND P1, PT, R3.reuse, R100, PT ;  /* 0x000000640300720c */ /* 0x040fe20003f24070 */
[----:B------:R-:W-:Y:S01]  /*1610*/  IMAD.HI.U32 R14, R2, R22, RZ ;  /* 0x00000016020e7227 */ /* 0x000fe200078e00ff */
[----:B------:R-:W-:-:S03]  /*1620*/  ISETP.GT.U32.AND P6, PT, R3, R98, PT ;  /* 0x000000620300720c */ /* 0x000fc60003fc4070 */
[----:B------:R-:W-:Y:S01]  /*1630*/  @!P4 IMAD.MOV R113, RZ, RZ, -R113 ;  /* 0x000000ffff71c224 */ /* 0x000fe200078e0a71 */
[----:B------:R-:W-:Y:S01]  /*1640*/  ISETP.GT.U32.AND P4, PT, R3, R102, PT ;  /* 0x000000660300720c */ /* 0x000fe20003f84070 */
[----:B------:R-:W-:Y:S02]  /*1650*/  IMAD.MOV R14, RZ, RZ, -R14 ;  /* 0x000000ffff0e7224 */ /* 0x000fe400078e0a0e */
[----:B------:R-:W-:-:S04]  /*1660*/  IMAD.HI.U32 R17, R2, R23, RZ ;  /* 0x0000001702117227 */ /* 0x000fc800078e00ff */
[C---:B------:R-:W-:Y:S02]  /*1670*/  IMAD R14, R3.reuse, R14, R22 ;  /* 0x0000000e030e7224 */ /* 0x040fe400078e0216 */
[----:B------:R-:W-:Y:S01]  /*1680*/  @!P3 IMAD.MOV R112, RZ, RZ, -R112 ;  /* 0x000000ffff70b224 */ /* 0x000fe200078e0a70 */
[C---:B------:R-:W-:Y:S01]  /*1690*/  ISETP.GT.U32.AND P3, PT, R3.reuse, R101, PT ;  /* 0x000000650300720c */ /* 0x040fe20003f64070 */
[----:B------:R-:W-:Y:S01]  /*16a0*/  @!P2 IMAD.IADD R108, R108, 0x1, -R3 ;  /* 0x000000016c6ca824 */ /* 0x000fe200078e0a03 */
[----:B------:R-:W-:Y:S01]  /*16b0*/  ISETP.GT.U32.AND P2, PT, R3, R14, PT ;  /* 0x0000000e0300720c */ /* 0x000fe20003f44070 */
[----:B------:R-:W-:-:S04]  /*16c0*/  IMAD.HI.U32 R20, R2, R25, RZ ;  /* 0x0000001902147227 */ /* 0x000fc800078e00ff */
[----:B------:R-:W-:Y:S01]  /*16d0*/  @!P1 IMAD.IADD R100, R100, 0x1, -R3 ;  /* 0x0000000164649824 */ /* 0x000fe200078e0a03 */
[----:B------:R-:W-:Y:S01]  /*16e0*/  ISETP.GE.AND P1, PT, R24, RZ, PT ;  /* 0x000000ff1800720c */ /* 0x000fe20003f26270 */
[----:B------:R-:W-:Y:S01]  /*16f0*/  IMAD.MOV R24, RZ, RZ, -R17 ;  /* 0x000000ffff187224 */ /* 0x000fe200078e0a11 */
[----:B------:R-:W-:Y:S01]  /*1700*/  IABS R17, c[0x0][0x178] ;  /* 0x00005e0000117a13 */ /* 0x000fe20000000000 */
[----:B------:R-:W-:Y:S01]  /*1710*/  @!P4 IMAD.IADD R102, R102, 0x1, -R3 ;  /* 0x000000016666c824 */ /* 0x000fe200078e0a03 */
[----:B------:R-:W-:Y:S01]  /*1720*/  ISETP.GE.AND P4, PT, R26, RZ, PT ;  /* 0x000000ff1a00720c */ /* 0x000fe20003f86270 */
[----:B------:R-:W-:Y:S02]  /*1730*/  IMAD.MOV R20, RZ, RZ, -R20 ;  /* 0x000000ffff147224 */ /* 0x000fe400078e0a14 */
[C---:B------:R-:W-:Y:S02]  /*1740*/  IMAD R22, R3.reuse, R24, R23 ;  /* 0x0000001803167224 */ /* 0x040fe400078e0217 */
[----:B------:R-:W-:Y:S01]  /*1750*/  @!P5 IMAD.MOV R106, RZ, RZ, -R106 ;  /* 0x000000ffff6ad224 */ /* 0x000fe200078e0a6a */
[C---:B------:R-:W-:Y:S01]  /*1760*/  ISETP.GT.U32.AND P5, PT, R3.reuse, R100, PT ;  /* 0x000000640300720c */ /* 0x040fe20003fa4070 */
[----:B------:R-:W0:Y:S01]  /*1770*/  I2F.RP R23, R17 ;  /* 0x0000001100177306 */ /* 0x000e220000209400 */
[----:B------:R-:W-:Y:S01]  /*1780*/  IMAD R24, R3, R20, R25 ;  /* 0x0000001403187224 */ /* 0x000fe200078e0219 */
[----:B------:R-:W-:Y:S01]  /*1790*/  LOP3.LUT R20, R4, 0x80, RZ, 0xfc, !PT ;  /* 0x0000008004147812 */ /* 0x000fe200078efcff */
[----:B------:R-:W-:Y:S01]  /*17a0*/  IMAD.HI.U32 R12, R2, R21, RZ ;  /* 0x00000015020c7227 */ /* 0x000fe200078e00ff */
[----:B------:R-:W-:-:S02]  /*17b0*/  LOP3.LUT R25, R4, 0x70, RZ, 0xfc, !PT ;  /* 0x0000007004197812 */ /* 0x000fc400078efcff */
[----:B------:R-:W-:Y:S01]  /*17c0*/  IABS R26, R20 ;  /* 0x00000014001a7213 */ /* 0x000fe20000000000 */
[--C-:B------:R-:W-:Y:S01]  /*17d0*/  @!P3 IMAD.IADD R101, R101, 0x1, -R3.reuse ;  /* 0x000000016565b824 */ /* 0x100fe200078e0a03 */
[----:B------:R-:W-:Y:S01]  /*17e0*/  ISETP.GT.U32.AND P3, PT, R3, R22, PT ;  /* 0x000000160300720c */ /* 0x000fe20003f64070 */
[----:B------:R-:W-:Y:S01]  /*17f0*/  @!P2 IMAD.IADD R14, R14, 0x1, -R3 ;  /* 0x000000010e0ea824 */ /* 0x000fe200078e0a03 */
[----:B------:R-:W-:Y:S01]  /*1800*/  ISETP.GE.AND P2, PT, R29, RZ, PT ;  /* 0x000000ff1d00720c */ /* 0x000fe20003f46270 */
[----:B------:R-:W-:Y:S02]  /*1810*/  IMAD.MOV R12, RZ, RZ, -R12 ;  /* 0x000000ffff0c7224 */ /* 0x000fe400078e0a0c */
[----:B------:R-:W-:Y:S01]  /*1820*/  @!P4 IMAD.MOV R101, RZ, RZ, -R101 ;  /* 0x000000ffff65c224 */ /* 0x000fe200078e0a65 */
[C---:B------:R-:W-:Y:S01]  /*1830*/  ISETP.GT.U32.AND P4, PT, R3.reuse, R14, PT ;  /* 0x0000000e0300720c */ /* 0x040fe20003f84070 */
[----:B------:R-:W-:Y:S01]  /*1840*/  IMAD R12, R3, R12, R21 ;  /* 0x0000000c030c7224 */ /* 0x000fe200078e0215 */
[----:B0-----:R-:W0:Y:S01]  /*1850*/  MUFU.RCP R23, R23 ;  /* 0x0000001700177308 */ /* 0x001e220000001000 */
[----:B------:R-:W-:-:S04]  /*1860*/  IMAD.HI.U32 R21, R2, R26, RZ ;  /* 0x0000001a02157227 */ /* 0x000fc800078e00ff */
[----:B------:R-:W-:Y:S01]  /*1870*/  @!P5 IMAD.IADD R100, R100, 0x1, -R3 ;  /* 0x000000016464d824 */ /* 0x000fe200078e0a03 */
[C---:B------:R-:W-:Y:S01]  /*1880*/  ISETP.GT.U32.AND P5, PT, R3.reuse, R24, PT ;  /* 0x000000180300720c */ /* 0x040fe20003fa4070 */
[----:B------:R-:W-:Y:S02]  /*1890*/  IMAD.MOV R21, RZ, RZ, -R21 ;  /* 0x000000ffff157224 */ /* 0x000fe400078e0a15 */
[----:B------:R-:W-:Y:S01]  /*18a0*/  @!P0 IMAD.MOV R107, RZ, RZ, -R107 ;  /* 0x000000ffff6b8224 */ /* 0x000fe200078e0a6b */
[C---:B------:R-:W-:Y:S01]  /*18b0*/  ISETP.GT.U32.AND P0, PT, R3.reuse, R12, PT ;  /* 0x0000000c0300720c */ /* 0x040fe20003f04070 */
[C---:B------:R-:W-:Y:S02]  /*18c0*/  IMAD R26, R3.reuse, R21, R26 ;  /* 0x00000015031a7224 */ /* 0x040fe400078e021a */
[--C-:B------:R-:W-:Y:S01]  /*18d0*/  @!P3 IMAD.IADD R22, R22, 0x1, -R3.reuse ;  /* 0x000000011616b824 */ /* 0x100fe200078e0a03 */
[----:B------:R-:W-:Y:S01]  /*18e0*/  ISETP.GE.AND P3, PT, R30, RZ, PT ;  /* 0x000000ff1e00720c */ /* 0x000fe20003f66270 */
[--C-:B------:R-:W-:Y:S01]  /*18f0*/  @!P4 IMAD.IADD R14, R14, 0x1, -R3.reuse ;  /* 0x000000010e0ec824 */ /* 0x100fe200078e0a03 */
[----:B------:R-:W-:Y:S01]  /*1900*/  ISETP.GT.U32.AND P4, PT, R3, R26, PT ;  /* 0x0000001a0300720c */ /* 0x000fe20003f84070 */
[--C-:B------:R-:W-:Y:S01]  /*1910*/  @!P6 IMAD.IADD R98, R98, 0x1, -R3.reuse ;  /* 0x000000016262e824 */ /* 0x100fe200078e0a03 */
[----:B0-----:R-:W-:Y:S01]  /*1920*/  IADD3 R21, R23, 0xffffffe, RZ ;  /* 0x0ffffffe17157810 */ /* 0x001fe20007ffe0ff */
[--C-:B------:R-:W-:Y:S01]  /*1930*/  @!P5 IMAD.IADD R24, R24, 0x1, -R3.reuse ;  /* 0x000000011818d824 */ /* 0x100fe200078e0a03 */
[C---:B------:R-:W-:Y:S01]  /*1940*/  ISETP.GT.U32.AND P5, PT, R3.reuse, R22, PT ;  /* 0x000000160300720c */ /* 0x040fe20003fa4070 */
[----:B------:R-:W-:Y:S01]  /*1950*/  @!P1 IMAD.MOV R108, RZ, RZ, -R108 ;  /* 0x000000ffff6c9224 */ /* 0x000fe200078e0a6c */
[----:B------:R-:W-:Y:S01]  /*1960*/  ISETP.GT.U32.AND P6, PT, R3, R98, PT ;  /* 0x000000620300720c */ /* 0x000fe20003fc4070 */
[----:B------:R-:W-:Y:S01]  /*1970*/  @!P0 IMAD.IADD R12, R12, 0x1, -R3 ;  /* 0x000000010c0c8824 */ /* 0x000fe200078e0a03 */
[----:B------:R-:W-:Y:S01]  /*1980*/  ISETP.GE.AND P0, PT, R28, RZ, PT ;  /* 0x000000ff1c00720c */ /* 0x000fe20003f06270 */
[----:B------:R-:W0:Y:S01]  /*1990*/  F2I.FTZ.U32.TRUNC.NTZ R21, R21 ;  /* 0x0000001500157305 */ /* 0x000e22000021f000 */
[----:B------:R-:W-:-:S02]  /*19a0*/  IABS R28, R25 ;  /* 0x00000019001c7213 */ /* 0x000fc40000000000 */
[----:B------:R-:W-:Y:S01]  /*19b0*/  LOP3.LUT R23, R4, 0x60, RZ, 0xfc, !PT ;  /* 0x0000006004177812 */ /* 0x000fe200078efcff */
[--C-:B------:R-:W-:Y:S01]  /*19c0*/  @!P4 IMAD.IADD R26, R26, 0x1, -R3.reuse ;  /* 0x000000011a1ac824 */ /* 0x100fe200078e0a03 */
[C---:B------:R-:W-:Y:S02]  /*19d0*/  ISETP.GT.U32.AND P1, PT, R3.reuse, R12, PT ;  /* 0x0000000c0300720c */ /* 0x040fe40003f24070 */
[----:B------:R-:W-:Y:S01]  /*19e0*/  IABS R29, R23 ;  /* 0x00000017001d7213 */ /* 0x000fe20000000000 */
[----:B------:R-:W-:Y:S01]  /*19f0*/  @!P5 IMAD.IADD R22, R22, 0x1, -R3 ;  /* 0x000000011616d824 */ /* 0x000fe200078e0a03 */
[----:B------:R-:W-:Y:S01]  /*1a00*/  ISETP.GE.AND P5, PT, R20, RZ, PT ;  /* 0x000000ff1400720c */ /* 0x000fe20003fa6270 */
[----:B------:R-:W-:Y:S01]  /*1a10*/  IMAD.HI.U32 R20, R2, R28, RZ ;  /* 0x0000001c02147227 */ /* 0x000fe200078e00ff */
[----:B------:R-:W-:-:S03]  /*1a20*/  ISETP.GT.U32.AND P4, PT, R3, R26, PT ;  /* 0x0000001a0300720c */ /* 0x000fc60003f84070 */
[----:B------:R-:W-:Y:S01]  /*1a30*/  @!P0 IMAD.MOV R100, RZ, RZ, -R100 ;  /* 0x000000ffff648224 */ /* 0x000fe200078e0a64 */
[----:B------:R-:W-:Y:S01]  /*1a40*/  ISETP.GT.U32.AND P0, PT, R3, R24, PT ;  /* 0x000000180300720c */ /* 0x000fe20003f04070 */
[----:B------:R-:W-:Y:S02]  /*1a50*/  IMAD.MOV R20, RZ, RZ, -R20 ;  /* 0x000000ffff147224 */ /* 0x000fe400078e0a14 */
[----:B------:R-:W-:Y:S01]  /*1a60*/  @!P6 IMAD.IADD R98, R98, 0x1, -R3 ;  /* 0x000000016262e824 */ /* 0x000fe200078e0a03 */
[----:B------:R-:W-:Y:S01]  /*1a70*/  ISETP.GE.AND P6, PT, R27, RZ, PT ;  /* 0x000000ff1b00720c */ /* 0x000fe20003fc6270 */
[----:B------:R-:W-:Y:S02]  /*1a80*/  IMAD R28, R3, R20, R28 ;  /* 0x00000014031c7224 */ /* 0x000fe400078e021c */
[----:B0-----:R-:W-:Y:S02]  /*1a90*/  IMAD.MOV R30, RZ, RZ, -R21 ;  /* 0x000000ffff1e7224 */ /* 0x001fe400078e0a15 */
[----:B------:R-:W-:-:S04]  /*1aa0*/  IMAD.HI.U32 R20, R2, R29, RZ ;  /* 0x0000001d02147227 */ /* 0x000fc800078e00ff */
[--C-:B------:R-:W-:Y:S01]  /*1ab0*/  @!P4 IMAD.IADD R26, R26, 0x1, -R3.reuse ;  /* 0x000000011a1ac824 */ /* 0x100fe200078e0a03 */
[----:B------:R-:W-:Y:S01]  /*1ac0*/  ISETP.GT.U32.AND P4, PT, R3, R28, PT ;  /* 0x0000001c0300720c */ /* 0x000fe20003f84070 */
[----:B------:R-:W-:Y:S02]  /*1ad0*/  IMAD R27, R30, R17, RZ ;  /* 0x000000111e1b7224 */ /* 0x000fe400078e02ff */
[----:B------:R-:W-:Y:S02]  /*1ae0*/  IMAD.MOV R30, RZ, RZ, -R20 ;  /* 0x000000ffff1e7224 */ /* 0x000fe400078e0a14 */
[----:B------:R-:W-:Y:S01]  /*1af0*/  @!P0 IMAD.IADD R24, R24, 0x1, -R3 ;  /* 0x0000000118188824 */ /* 0x000fe200078e0a03 */
[----:B------:R-:W-:Y:S01]  /*1b00*/  ISETP.GE.AND P0, PT, R25, RZ, PT ;  /* 0x000000ff1900720c */ /* 0x000fe20003f06270 */
[----:B------:R-:W-:Y:S01]  /*1b10*/  IMAD.MOV.U32 R20, RZ, RZ, RZ ;  /* 0x000000ffff147224 */ /* 0x000fe200078e00ff */
[----:B------:R-:W-:Y:S01]  /*1b20*/  LOP3.LUT R25, R4, 0x50, RZ, 0xfc, !PT ;  /* 0x0000005004197812 */ /* 0x000fe200078efcff */
[----:B------:R-:W-:Y:S01]  /*1b30*/  @!P6 IMAD.MOV R102, RZ, RZ, -R102 ;  /* 0x000000ffff66e224 */ /* 0x000fe200078e0a66 */
[----:B------:R-:W-:Y:S01]  /*1b40*/  ISETP.GE.AND P6, PT, R31, RZ, PT ;  /* 0x000000ff1f00720c */ /* 0x000fe20003fc6270 */
[----:B------:R-:W-:Y:S01]  /*1b50*/  IMAD.HI.U32 R27, R21, R27, R20 ;  /* 0x0000001b151b7227 */ /* 0x000fe200078e0014 */
[----:B------:R-:W-:-:S03]  /*1b60*/  IABS R31, R25 ;  /* 0x00000019001f7213 */ /* 0x000fc60000000000 */
[----:B------:R-:W-:Y:S01]  /*1b70*/  @!P1 IMAD.IADD R12, R12, 0x1, -R3 ;  /* 0x000000010c0c9824 */ /* 0x000fe200078e0a03 */
[----:B------:R-:W-:Y:S01]  /*1b80*/  ISETP.GE.AND P1, PT, R33, RZ, PT ;  /* 0x000000ff2100720c */ /* 0x000fe20003f26270 */
[----:B------:R-:W-:Y:S01]  /*1b90*/  IMAD R20, R3, R30, R29 ;  /* 0x0000001e03147224 */ /* 0x000fe200078e021d */
[----:B------:R-:W-:Y:S01]  /*1ba0*/  IABS R33, R35 ;  /* 0x0000002300217213 */ /* 0x000fe20000000000 */
[----:B------:R-:W-:Y:S01]  /*1bb0*/  @!P3 IMAD.MOV R12, RZ, RZ, -R12 ;  /* 0x000000ffff0cb224 */ /* 0x000fe200078e0a0c */
[----:B------:R-:W-:Y:S01]  /*1bc0*/  ISETP.GE.AND P3, PT, R23, RZ, PT ;  /* 0x000000ff1700720c */ /* 0x000fe20003f66270 */
[----:B------:R-:W-:Y:S01]  /*1bd0*/  @!P4 IMAD.IADD R28, R28, 0x1, -R3 ;  /* 0x000000011c1cc824 */ /* 0x000fe200078e0a03 */
[----:B------:R-:W-:Y:S01]  /*1be0*/  ISETP.GT.U32.AND P4, PT, R3, R20, PT ;  /* 0x000000140300720c */ /* 0x000fe20003f84070 */
[----:B------:R-:W-:Y:S01]  /*1bf0*/  IMAD.HI.U32 R23, R2, R31, RZ ;  /* 0x0000001f02177227 */ /* 0x000fe200078e00ff */
[----:B------:R-:W-:-:S03]  /*1c00*/  LOP3.LUT R29, R4, 0x20, RZ, 0xfc, !PT ;  /* 0x00000020041d7812 */ /* 0x000fc600078efcff */
[----:B------:R-:W-:Y:S01]  /*1c10*/  @!P2 IMAD.MOV R98, RZ, RZ, -R98 ;  /* 0x000000ffff62a224 */ /* 0x000fe200078e0a62 */
[----:B------:R-:W-:Y:S01]  /*1c20*/  ISETP.GE.AND P2, PT, R32, RZ, PT ;  /* 0x000000ff2000720c */ /* 0x000fe20003f46270 */
[----:B------:R-:W-:Y:S01]  /*1c30*/  IMAD.MOV R32, RZ, RZ, -R23 ;  /* 0x000000ffff207224 */ /* 0x000fe200078e0a17 */
[----:B------:R-:W-:Y:S01]  /*1c40*/  IABS R36, R29 ;  /* 0x0000001d00247213 */ /* 0x000fe20000000000 */
[----:B------:R-:W-:-:S04]  /*1c50*/  IMAD.HI.U32 R23, R2, R33, RZ ;  /* 0x0000002102177227 */ /* 0x000fc800078e00ff */
[C---:B------:R-:W-:Y:S01]  /*1c60*/  IMAD R30, R3.reuse, R32, R31 ;  /* 0x00000020031e7224 */ /* 0x040fe200078e021f */
[----:B------:R-:W-:Y:S01]  /*1c70*/  LOP3.LUT R31, R4, 0x10, RZ, 0xfc, !PT ;  /* 0x00000010041f7812 */ /* 0x000fe200078efcff */
[----:B------:R-:W-:Y:S02]  /*1c80*/  @!P4 IMAD.IADD R20, R20, 0x1, -R3 ;  /* 0x000000011414c824 */ /* 0x000fe400078e0a03 */
[----:B------:R-:W-:Y:S01]  /*1c90*/  IMAD.HI.U32 R21, R2, R34, RZ ;  /* 0x0000002202157227 */ /* 0x000fe200078e00ff */
[----:B------:R-:W-:Y:S02]  /*1ca0*/  ISETP.GT.U32.AND P4, PT, R3, R30, PT ;  /* 0x0000001e0300720c */ /* 0x000fe40003f84070 */
[----:B------:R-:W-:Y:S01]  /*1cb0*/  IABS R38, R31 ;  /* 0x0000001f00267213 */ /* 0x000fe20000000000 */
[----:B------:R-:W-:Y:S02]  /*1cc0*/  IMAD.MOV R32, RZ, RZ, -R23 ;  /* 0x000000ffff207224 */ /* 0x000fe400078e0a17 */
[----:B------:R-:W-:-:S02]  /*1cd0*/  IMAD.MOV R21, RZ, RZ, -R21 ;  /* 0x000000ffff157224 */ /* 0x000fc400078e0a15 */
[C---:B------:R-:W-:Y:S02]  /*1ce0*/  IMAD R32, R3.reuse, R32, R33 ;  /* 0x0000002003207224 */ /* 0x040fe400078e0221 */
[----:B------:R-:W-:Y:S01]  /*1cf0*/  @!P6 IMAD.MOV R14, RZ, RZ, -R14 ;  /* 0x000000ffff0ee224 */ /* 0x000fe200078e0a0e */
[C---:B------:R-:W-:Y:S01]  /*1d00*/  ISETP.GT.U32.AND P6, PT, R3.reuse, R20, PT ;  /* 0x000000140300720c */ /* 0x040fe20003fc4070 */
[----:B------:R-:W-:Y:S02]  /*1d10*/  IMAD R34, R3, R21, R34 ;  /* 0x0000001503227224 */ /* 0x000fe400078e0222 */
[----:B------:R-:W-:-:S04]  /*1d20*/  IMAD.HI.U32 R21, R2, R36, RZ ;  /* 0x0000002402157227 */ /* 0x000fc800078e00ff */
[----:B------:R-:W-:Y:S01]  /*1d30*/  @!P4 IMAD.IADD R30, R30, 0x1, -R3 ;  /* 0x000000011e1ec824 */ /* 0x000fe200078e0a03 */
[C---:B------:R-:W-:Y:S01]  /*1d40*/  ISETP.GT.U32.AND P4, PT, R3.reuse, R28, PT ;  /* 0x0000001c0300720c */ /* 0x040fe20003f84070 */
[----:B------:R-:W-:Y:S01]  /*1d50*/  @!P1 IMAD.MOV R24, RZ, RZ, -R24 ;  /* 0x000000ffff189224 */ /* 0x000fe200078e0a18 */
[----:B------:R-:W-:Y:S01]  /*1d60*/  ISETP.GT.U32.AND P1, PT, R3, R32, PT ;  /* 0x000000200300720c */ /* 0x000fe20003f24070 */
[----:B------:R-:W-:-:S04]  /*1d70*/  IMAD.HI.U32 R23, R2, R40, RZ ;  /* 0x0000002802177227 */ /* 0x000fc800078e00ff */
[----:B------:R-:W-:-:S04]  /*1d80*/  IMAD.HI.U32 R2, R2, R38, RZ ;  /* 0x0000002602027227 */ /* 0x000fc800078e00ff */
[----:B------:R-:W-:Y:S02]  /*1d90*/  IMAD.MOV R21, RZ, RZ, -R21 ;  /* 0x000000ffff157224 */ /* 0x000fe400078e0a15 */
[----:B------:R-:W-:Y:S01]  /*1da0*/  @!P5 IMAD.MOV R26, RZ, RZ, -R26 ;  /* 0x000000ffff1ad224 */ /* 0x000fe200078e0a1a */
[----:B------:R-:W-:Y:S01]  /*1db0*/  ISETP.GT.U32.AND P5, PT, R3, R34, PT ;  /* 0x000000220300720c */ /* 0x000fe20003fa4070 */
[----:B------:R-:W-:Y:S02]  /*1dc0*/  IMAD.MOV R23, RZ, RZ, -R23 ;  /* 0x000000ffff177224 */ /* 0x000fe400078e0a17 */
[----:B------:R-:W-:-:S04]  /*1dd0*/  IMAD.HI.U32 R27, R27, R42, RZ ;  /* 0x0000002a1b1b7227 */ /* 0x000fc800078e00ff */
[----:B------:R-:W-:Y:S02]  /*1de0*/  IMAD.MOV R2, RZ, RZ, -R2 ;  /* 0x000000ffff027224 */ /* 0x000fe400078e0a02 */
[C---:B------:R-:W-:Y:S02]  /*1df0*/  IMAD R36, R3.reuse, R21, R36 ;  /* 0x0000001503247224 */ /* 0x040fe400078e0224 */
[C---:B------:R-:W-:Y:S02]  /*1e00*/  IMAD R40, R3.reuse, R23, R40 ;  /* 0x0000001703287224 */ /* 0x040fe400078e0228 */
[C---:B------:R-:W-:Y:S02]  /*1e10*/  IMAD R38, R3.reuse, R2, R38 ;  /* 0x0000000203267224 */ /* 0x040fe400078e0226 */
[----:B------:R-:W-:Y:S02]  /*1e20*/  IMAD.MOV R27, RZ, RZ, -R27 ;  /* 0x000000ffff1b7224 */ /* 0x000fe400078e0a1b */
[--C-:B------:R-:W-:Y:S01]  /*1e30*/  @!P6 IMAD.IADD R20, R20, 0x1, -R3.reuse ;  /* 0x000000011414e824 */ /* 0x100fe200078e0a03 */
[C---:B------:R-:W-:Y:S01]  /*1e40*/  ISETP.GT.U32.AND P6, PT, R3.reuse, R36, PT ;  /* 0x000000240300720c */ /* 0x040fe20003fc4070 */
[----:B------:R-:W-:Y:S01]  /*1e50*/  @!P4 IMAD.IADD R28, R28, 0x1, -R3 ;  /* 0x000000011c1cc824 */ /* 0x000fe200078e0a03 */
[----:B------:R-:W-:Y:S01]  /*1e60*/  ISETP.GT.U32.AND P4, PT, R3, R40, PT ;  /* 0x000000280300720c */ /* 0x000fe20003f84070 */
[----:B------:R-:W-:-:S02]  /*1e70*/  IMAD R2, R17, R27, R42 ;  /* 0x0000001b11027224 */ /* 0x000fc400078e022a */
[--C-:B------:R-:W-:Y:S01]  /*1e80*/  @!P1 IMAD.IADD R32, R32, 0x1, -R3.reuse ;  /* 0x0000000120209824 */ /* 0x100fe200078e0a03 */
[----:B------:R-:W-:Y:S01]  /*1e90*/  ISETP.GT.U32.AND P1, PT, R3, R38, PT ;  /* 0x000000260300720c */ /* 0x000fe20003f24070 */
[--C-:B------:R-:W-:Y:S01]  /*1ea0*/  @!P5 IMAD.IADD R34, R34, 0x1, -R3.reuse ;  /* 0x000000012222d824 */ /* 0x100fe200078e0a03 */
[----:B------:R-:W-:Y:S01]  /*1eb0*/  ISETP.GT.U32.AND P5, PT, R17, R2, PT ;  /* 0x000000021100720c */ /* 0x000fe20003fa4070 */
[----:B------:R-:W-:Y:S01]  /*1ec0*/  @!P2 IMAD.MOV R22, RZ, RZ, -R22 ;  /* 0x000000ffff16a224 */ /* 0x000fe200078e0a16 */
[C---:B------:R-:W-:Y:S01]  /*1ed0*/  ISETP.GT.U32.AND P2, PT, R3.reuse, R30, PT ;  /* 0x0000001e0300720c */ /* 0x040fe20003f44070 */
[----:B------:R-:W-:Y:S02]  /*1ee0*/  @!P0 IMAD.MOV R28, RZ, RZ, -R28 ;  /* 0x000000ffff1c8224 */ /* 0x000fe400078e0a1c */
[--C-:B------:R-:W-:Y:S01]  /*1ef0*/  @!P6 IMAD.IADD R36, R36, 0x1, -R3.reuse ;  /* 0x000000012424e824 */ /* 0x100fe200078e0a03 */
[C---:B------:R-:W-:Y:S01]  /*1f00*/  ISETP.GT.U32.AND P6, PT, R3.reuse, R34, PT ;  /* 0x000000220300720c */ /* 0x040fe20003fc4070 */
[----:B------:R-:W-:Y:S01]  /*1f10*/  @!P4 IMAD.IADD R40, R40, 0x1, -R3 ;  /* 0x000000012828c824 */ /* 0x000fe200078e0a03 */
[----:B------:R-:W-:Y:S01]  /*1f20*/  ISETP.GT.U32.AND P4, PT, R3, R32, PT ;  /* 0x000000200300720c */ /* 0x000fe20003f84070 */
[----:B------:R-:W-:-:S02]  /*1f30*/  @!P3 IMAD.MOV R20, RZ, RZ, -R20 ;  /* 0x000000ffff14b224 */ /* 0x000fc400078e0a14 */
[----:B------:R-:W-:Y:S01]  /*1f40*/  @!P1 IMAD.IADD R38, R38, 0x1, -R3 ;  /* 0x0000000126269824 */ /* 0x000fe200078e0a03 */
[C---:B------:R-:W-:Y:S01]  /*1f50*/  ISETP.GT.U32.AND P1, PT, R3.reuse, R36, PT ;  /* 0x000000240300720c */ /* 0x040fe20003f24070 */
[----:B------:R-:W-:Y:S01]  /*1f60*/  @!P5 IMAD.IADD R2, R2, 0x1, -R17 ;  /* 0x000000010202d824 */ /* 0x000fe200078e0a11 */
[C---:B------:R-:W-:Y:S01]  /*1f70*/  ISETP.GT.U32.AND P0, PT, R3.reuse, R40, PT ;  /* 0x000000280300720c */ /* 0x040fe20003f04070 */
[--C-:B------:R-:W-:Y:S01]  /*1f80*/  @!P2 IMAD.IADD R30, R30, 0x1, -R3.reuse ;  /* 0x000000011e1ea824 */ /* 0x100fe200078e0a03 */
[----:B------:R-:W-:Y:S01]  /*1f90*/  ISETP.GT.U32.AND P5, PT, R3, R38, PT ;  /* 0x000000260300720c */ /* 0x000fe20003fa4070 */
[----:B------:R-:W-:Y:S01]  /*1fa0*/  IMAD R42, R5, 0x90, RZ ;  /* 0x00000090052a7824 */ /* 0x000fe200078e02ff */
[----:B------:R-:W-:Y:S01]  /*1fb0*/  ISETP.GE.AND P2, PT, R25, RZ, PT ;  /* 0x000000ff1900720c */ /* 0x000fe20003f46270 */
[--C-:B------:R-:W-:Y:S01]  /*1fc0*/  @!P6 IMAD.IADD R34, R34, 0x1, -R3.reuse ;  /* 0x000000012222e824 */ /* 0x100fe200078e0a03 */
[----:B------:R-:W-:Y:S01]  /*1fd0*/  ISETP.GE.AND P6, PT, R35, RZ, PT ;  /* 0x000000ff2300720c */ /* 0x000fe20003fc6270 */
[--C-:B------:R-:W-:Y:S01]  /*1fe0*/  @!P4 IMAD.IADD R32, R32, 0x1, -R3.reuse ;  /* 0x000000012020c824 */ /* 0x100fe200078e0a03 */
[----:B------:R-:W-:Y:S01]  /*1ff0*/  ISETP.GE.AND P4, PT, R4, RZ, PT ;  /* 0x000000ff0400720c */ /* 0x000fe20003f86270 */
[----:B------:R-:W-:Y:S01]  /*2000*/  IMAD.SHL.U32 R21, R39, 0x40, RZ ;  /* 0x0000004027157824 */ /* 0x000fe200078e00ff */
[----:B------:R-:W-:Y:S01]  /*2010*/  ISETP.GT.U32.AND P3, PT, R17, R2, PT ;  /* 0x000000021100720c */ /* 0x000fe20003f64070 */
[--C-:B------:R-:W-:Y:S01]  /*2020*/  @!P1 IMAD.IADD R36, R36, 0x1, -R3.reuse ;  /* 0x0000000124249824 */ /* 0x100fe200078e0a03 */
[----:B------:R-:W-:Y:S01]  /*2030*/  ISETP.GE.AND P1, PT, R29, RZ, PT ;  /* 0x000000ff1d00720c */ /* 0x000fe20003f26270 */
[--C-:B------:R-:W-:Y:S01]  /*2040*/  @!P0 IMAD.IADD R40, R40, 0x1, -R3.reuse ;  /* 0x0000000128288824 */ /* 0x100fe200078e0a03 */
[----:B------:R-:W-:Y:S01]  /*2050*/  ISETP.GE.AND P0, PT, R37, RZ, PT ;  /* 0x000000ff2500720c */ /* 0x000fe20003f06270 */
[----:B------:R-:W-:Y:S01]  /*2060*/  @!P5 IMAD.IADD R38, R38, 0x1, -R3 ;  /* 0x000000012626d824 */ /* 0x000fe200078e0a03 */
[----:B------:R-:W-:Y:S01]  /*2070*/  ISETP.GE.AND P5, PT, R31, RZ, PT ;  /* 0x000000ff1f00720c */ /* 0x000fe20003fa6270 */
[----:B------:R-:W-:Y:S01]  /*2080*/  @!P2 IMAD.MOV R30, RZ, RZ, -R30 ;  /* 0x000000ffff1ea224 */ /* 0x000fe200078e0a1e */
[----:B------:R-:W-:Y:S01]  /*2090*/  ISETP.NE.AND P2, PT, RZ, c[0x0][0x17c], PT ;  /* 0x00005f00ff007a0c */ /* 0x000fe20003f45270 */
[----:B------:R-:W-:Y:S01]  /*20a0*/  @!P6 IMAD.MOV R32, RZ, RZ, -R32 ;  /* 0x000000ffff20e224 */ /* 0x000fe200078e0a20 */
[----:B------:R-:W-:Y:S01]  /*20b0*/  LOP3.LUT R42, R42, 0x10, R19, 0x78, !PT ;  /* 0x000000102a2a7812 */ /* 0x000fe200078e7813 */
[----:B------:R-:W-:Y:S01]  /*20c0*/  @!P4 IMAD.MOV R40, RZ, RZ, -R40 ;  /* 0x000000ffff28c224 */ /* 0x000fe200078e0a28 */
[C---:B------:R-:W-:Y:S01]  /*20d0*/  SEL R5, R117.reuse, R8, !P2 ;  /* 0x0000000875057207 */ /* 0x040fe20005000000 */
[----:B------:R-:W-:Y:S01]  /*20e0*/  @!P3 IMAD.IADD R2, R2, 0x1, -R17 ;  /* 0x000000010202b824 */ /* 0x000fe200078e0a11 */
[----:B------:R-:W-:Y:S01]  /*20f0*/  SEL R4, R117, R9, !P2 ;  /* 0x0000000975047207 */ /* 0x000fe20005000000 */
[----:B------:R-:W-:Y:S01]  /*2100*/  @!P1 IMAD.MOV R36, RZ, RZ, -R36 ;  /* 0x000000ffff249224 */ /* 0x000fe200078e0a24 */
[----:B------:R-:W-:Y:S01]  /*2110*/  ISETP.GE.AND P1, PT, R48, RZ, PT ;  /* 0x000000ff3000720c */ /* 0x000fe20003f26270 */
[----:B------:R-:W-:Y:S01]  /*2120*/  @!P0 IMAD.MOV R34, RZ, RZ, -R34 ;  /* 0x000000ffff228224 */ /* 0x000fe200078e0a22 */
[----:B------:R-:W-:Y:S01]  /*2130*/  LOP3.LUT R48, R39, 0x1c0, RZ, 0xc0, !PT ;  /* 0x000001c027307812 */ /* 0x000fe200078ec0ff */
[----:B------:R-:W-:Y:S01]  /*2140*/  @!P5 IMAD.MOV R38, RZ, RZ, -R38 ;  /* 0x000000ffff26d224 */ /* 0x000fe200078e0a26 */
[----:B------:R-:W-:Y:S01]  /*2150*/  SEL R3, R117, R10, !P2 ;  /* 0x0000000a75037207 */ /* 0x000fe20005000000 */
[----:B------:R-:W-:Y:S01]  /*2160*/  IMAD R5, R5, c[0x0][0x190], RZ ;  /* 0x0000640005057a24 */ /* 0x000fe200078e02ff */
[----:B------:R-:W-:Y:S01]  /*2170*/  SHF.R.U32.HI R48, RZ, 0x2, R48 ;  /* 0x00000002ff307819 */ /* 0x000fe20000011630 */
[----:B------:R-:W-:Y:S01]  /*2180*/  IMAD R4, R4, c[0x0][0x190], RZ ;  /* 0x0000640004047a24 */ /* 0x000fe200078e02ff */
[----:B------:R-:W-:Y:S01]  /*2190*/  SEL R8, R117, R12, !P2 ;  /* 0x0000000c75087207 */ /* 0x000fe20005000000 */
[----:B------:R-:W-:Y:S01]  /*21a0*/  IMAD R3, R3, c[0x0][0x190], RZ ;  /* 0x0000640003037a24 */ /* 0x000fe200078e02ff */
[----:B------:R-:W-:-:S02]  /*21b0*/  SEL R9, R117, R14, !P2 ;  /* 0x0000000e75097207 */ /* 0x000fc40005000000 */
[----:B------:R-:W-:Y:S01]  /*21c0*/  LOP3.LUT R92, R42, 0x400, R21, 0xf8, !PT ;  /* 0x000004002a5c7812 */ /* 0x000fe200078ef815 */
[----:B------:R-:W-:Y:S01]  /*21d0*/  @!P1 IMAD.MOV R2, RZ, RZ, -R2 ;  /* 0x000000ffff029224 */ /* 0x000fe200078e0a02 */
[C---:B------:R-:W-:Y:S01]  /*21e0*/  SEL R18, R117.reuse, R18, !P2 ;  /* 0x0000001275127207 */ /* 0x040fe20005000000 */
[----:B------:R-:W-:Y:S01]  /*21f0*/  IMAD R8, R8, c[0x0][0x190], RZ ;  /* 0x0000640008087a24 */ /* 0x000fe200078e02ff */
[C---:B------:R-:W-:Y:S01]  /*2200*/  SEL R16, R117.reuse, R16, !P2 ;  /* 0x0000001075107207 */ /* 0x040fe20005000000 */
[----:B------:R-:W-:Y:S01]  /*2210*/  STL [R1+0x8], R92 ;  /* 0x0000085c01007387 */ /* 0x000fe20000100800 */
[C---:B------:R-:W-:Y:S01]  /*2220*/  SEL R15, R117.reuse, R15, !P2 ;  /* 0x0000000f750f7207 */ /* 0x040fe20005000000 */
[----:B------:R-:W-:Y:S01]  /*2230*/  IMAD R18, R18, c[0x0][0x190], RZ ;  /* 0x0000640012127a24 */ /* 0x000fe200078e02ff */
[C---:B------:R-:W-:Y:S01]  /*2240*/  SEL R13, R117.reuse, R13, !P2 ;  /* 0x0000000d750d7207 */ /* 0x040fe20005000000 */
[----:B------:R-:W-:Y:S01]  /*2250*/  STL [R1+0x88], R83 ;  /* 0x0000885301007387 */ /* 0x000fe20000100800 */
[C---:B------:R-:W-:Y:S01]  /*2260*/  SEL R11, R117.reuse, R11, !P2 ;  /* 0x0000000b750b7207 */ /* 0x040fe20005000000 */
[----:B------:R-:W-:Y:S01]  /*2270*/  IMAD R16, R16, c[0x0][0x190], RZ ;  /* 0x0000640010107a24 */ /* 0x000fe200078e02ff */
[----:B------:R-:W-:Y:S01]  /*2280*/  SEL R7, R117, R7, !P2 ;  /* 0x0000000775077207 */ /* 0x000fe20005000000 */
[----:B------:R-:W-:Y:S01]  /*2290*/  IMAD R15, R15, c[0x0][0x190], RZ ;  /* 0x000064000f0f7a24 */ /* 0x000fe200078e02ff */
[----:B------:R-:W-:Y:S01]  /*22a0*/  SEL R6, R117, R6, !P2 ;  /* 0x0000000675067207 */ /* 0x000fe20005000000 */
[----:B------:R-:W-:Y:S01]  /*22b0*/  IMAD R13, R13, c[0x0][0x190], RZ ;  /* 0x000064000d0d7a24 */ /* 0x000fe200078e02ff */
[----:B------:R-:W-:Y:S01]  /*22c0*/  SEL R112, R117, R112, !P2 ;  /* 0x0000007075707207 */ /* 0x000fe20005000000 */
[----:B------:R-:W-:Y:S01]  /*22d0*/  IMAD R11, R11, c[0x0][0x190], RZ ;  /* 0x000064000b0b7a24 */ /* 0x000fe200078e02ff */
[----:B------:R-:W-:Y:S01]  /*22e0*/  SEL R113, R117, R113, !P2 ;  /* 0x0000007175717207 */ /* 0x000fe20005000000 */
[----:B------:R-:W-:Y:S01]  /*22f0*/  IMAD R7, R7, c[0x0][0x190], RZ ;  /* 0x0000640007077a24 */ /* 0x000fe200078e02ff */
[C---:B------:R-:W-:Y:S01]  /*2300*/  SEL R106, R117.reuse, R106, !P2 ;  /* 0x0000006a756a7207 */ /* 0x040fe20005000000 */
[----:B------:R-:W-:Y:S01]  /*2310*/  IMAD R6, R6, c[0x0][0x190], RZ ;  /* 0x0000640006067a24 */ /* 0x000fe200078e02ff */
[C---:B------:R-:W-:Y:S01]  /*2320*/  SEL R107, R117.reuse, R107, !P2 ;  /* 0x0000006b756b7207 */ /* 0x040fe20005000000 */
[----:B------:R-:W-:Y:S01]  /*2330*/  IMAD R112, R112, c[0x0][0x190], RZ ;  /* 0x0000640070707a24 */ /* 0x000fe200078e02ff */
[----:B------:R-:W-:Y:S01]  /*2340*/  SEL R108, R117, R108, !P2 ;  /* 0x0000006c756c7207 */ /* 0x000fe20005000000 */
        /* <DEDUP_REMOVED lines=31> */
[----:B------:R-:W-:Y:S01]  /*2540*/  LOP3.LUT R81, R48, 0x3fe, R19, 0x78, !PT ;  /* 0x000003fe30517812 */ /* 0x000fe200078e7813 */
[----:B------:R-:W-:Y:S01]  /*2550*/  IMAD R123, R123, c[0x0][0x190], RZ ;  /* 0x000064007b7b7a24 */ /* 0x000fe200078e02ff */
[----:B------:R-:W-:Y:S01]  /*2560*/  LEA R48, P2, R50, c[0x0][0x160], 0x1 ;  /* 0x0000580032307a11 */ /* 0x000fe200078408ff */
[----:B------:R-:W-:Y:S01]  /*2570*/  IMAD R121, R121, c[0x0][0x190], RZ ;  /* 0x0000640079797a24 */ /* 0x000fe200078e02ff */
[----:B------:R-:W-:Y:S01]  /*2580*/  LEA R82, P3, R51, c[0x0][0x160], 0x1 ;  /* 0x0000580033527a11 */ /* 0x000fe200078608ff */
[----:B------:R-:W-:Y:S01]  /*2590*/  IMAD R119, R119, c[0x0][0x190], RZ ;  /* 0x0000640077777a24 */ /* 0x000fe200078e02ff */
[----:B------:R-:W-:Y:S01]  /*25a0*/  LEA R81, P4, R80, c[0x0][0x160], 0x1 ;  /* 0x0000580050517a11 */ /* 0x000fe200078808ff */
[----:B------:R0:W-:Y:S01]  /*25b0*/  STL [R1+0x64], R48 ;  /* 0x0000643001007387 */ /* 0x0001e20000100800 */
[----:B------:R-:W-:Y:S01]  /*25c0*/  LOP3.LUT R19, R19, 0x3fe, RZ, 0xc0, !PT ;  /* 0x000003fe13137812 */ /* 0x000fe200078ec0ff */
[----:B------:R-:W-:Y:S01]  /*25d0*/  IMAD R117, R117, c[0x0][0x190], RZ ;  /* 0x0000640075757a24 */ /* 0x000fe200078e02ff */
[----:B------:R-:W-:Y:S01]  /*25e0*/  ISETP.NE.AND P0, PT, RZ, c[0x0][0x178], PT ;  /* 0x00005e00ff007a0c */ /* 0x000fe20003f05270 */
[----:B------:R-:W-:Y:S01]  /*25f0*/  STL [R1+0x6c], R82 ;  /* 0x00006c5201007387 */ /* 0x000fe20000100800 */
[----:B------:R-:W-:Y:S01]  /*2600*/  CS2R R40, SRZ ;  /* 0x0000000000287805 */ /* 0x000fe2000001ff00 */
[----:B------:R-:W-:Y:S01]  /*2610*/  CS2R R42, SRZ ;  /* 0x00000000002a7805 */ /* 0x000fe2000001ff00 */
[----:B------:R-:W-:Y:S01]  /*2620*/  CS2R R36, SRZ ;  /* 0x0000000000247805 */ /* 0x000fe2000001ff00 */
[----:B------:R1:W-:Y:S01]  /*2630*/  STL [R1+0x74], R81 ;  /* 0x0000745101007387 */ /* 0x0003e20000100800 */
[----:B------:R-:W-:Y:S01]  /*2640*/  CS2R R38, SRZ ;  /* 0x0000000000267805 */ /* 0x000fe2000001ff00 */
[----:B0-----:R-:W-:Y:S01]  /*2650*/  LEA R48, P5, R49, c[0x0][0x160], 0x1 ;  /* 0x0000580031307a11 */ /* 0x001fe200078a08ff */
[----:B------:R-:W-:Y:S01]  /*2660*/  CS2R R32, SRZ ;  /* 0x0000000000207805 */ /* 0x000fe2000001ff00 */
[----:B------:R-:W-:Y:S01]  /*2670*/  CS2R R34, SRZ ;  /* 0x0000000000227805 */ /* 0x000fe2000001ff00 */
[----:B------:R-:W-:Y:S01]  /*2680*/  CS2R R28, SRZ ;  /* 0x00000000001c7805 */ /* 0x000fe2000001ff00 */
[----:B------:R-:W-:Y:S01]  /*2690*/  CS2R R30, SRZ ;  /* 0x00000000001e7805 */ /* 0x000fe2000001ff00 */
[----:B------:R0:W-:Y:S01]  /*26a0*/  STL [R1+0x7c], R48 ;  /* 0x00007c3001007387 */ /* 0x0001e20000100800 */
[----:B------:R-:W-:Y:S01]  /*26b0*/  @!P0 LOP3.LUT R2, RZ, c[0x0][0x178], RZ, 0x33, !PT ;  /* 0x00005e00ff028a12 */ /* 0x000fe200078e33ff */
[----:B------:R-:W-:Y:S01]  /*26c0*/  CS2R R24, SRZ ;  /* 0x0000000000187805 */ /* 0x000fe2000001ff00 */
[----:B-1----:R-:W-:Y:S01]  /*26d0*/  SHF.R.S32.HI R81, RZ, 0x5, R0 ;  /* 0x00000005ff517819 */ /* 0x002fe20000011400 */
[----:B------:R-:W-:Y:S01]  /*26e0*/  CS2R R26, SRZ ;  /* 0x00000000001a7805 */ /* 0x000fe2000001ff00 */
[----:B------:R-:W-:Y:S01]  /*26f0*/  LEA.HI.X.SX32 R0, R51, c[0x0][0x164], 0x1, P3 ;  /* 0x0000590033007a11 */ /* 0x000fe200018f0eff */
[----:B------:R-:W-:Y:S01]  /*2700*/  IMAD R2, R2, c[0x0][0x184], RZ ;  /* 0x0000610002027a24 */ /* 0x000fe200078e02ff */
[----:B------:R-:W-:Y:S01]  /*2710*/  CS2R R20, SRZ ;  /* 0x0000000000147805 */ /* 0x000fe2000001ff00 */
[----:B------:R1:W-:Y:S01]  /*2720*/  STL [R1+0x14], R81 ;  /* 0x0000145101007387 */ /* 0x0003e20000100800 */
[----:B------:R-:W-:Y:S01]  /*2730*/  CS2R R22, SRZ ;  /* 0x0000000000167805 */ /* 0x000fe2000001ff00 */
[----:B0-----:R-:W-:-:S02]  /*2740*/  LEA.HI.X.SX32 R48, R50, c[0x0][0x164], 0x1, P2 ;  /* 0x0000590032307a11 */ /* 0x001fc400010f0eff */
[----:B------:R-:W-:-:S03]  /*2750*/  LEA.HI.X.SX32 R50, R80, c[0x0][0x164], 0x1, P4 ;  /* 0x0000590050327a11 */ /* 0x000fc600020f0eff */
[----:B------:R0:W-:Y:S01]  /*2760*/  STL [R1+0x60], R48 ;  /* 0x0000603001007387 */ /* 0x0001e20000100800 */
[----:B-1----:R-:W-:-:S03]  /*2770*/  CS2R R80, SRZ ;  /* 0x0000000000507805 */ /* 0x002fc6000001ff00 */
[----:B------:R1:W-:Y:S04]  /*2780*/  STL [R1+0x68], R0 ;  /* 0x0000680001007387 */ /* 0x0003e80000100800 */
[----:B------:R-:W-:Y:S01]  /*2790*/  STL [R1+0x70], R50 ;  /* 0x0000703201007387 */ /* 0x000fe20000100800 */
[----:B0-----:R-:W-:Y:S02]  /*27a0*/  LEA.HI.X.SX32 R48, R49, c[0x0][0x164], 0x1, P5 ;  /* 0x0000590031307a11 */ /* 0x001fe400028f0eff */
[----:B------:R-:W-:Y:S02]  /*27b0*/  LEA R49, P6, R16, c[0x0][0x168], 0x1 ;  /* 0x00005a0010317a11 */ /* 0x000fe400078c08ff */
[----:B-1----:R-:W-:Y:S01]  /*27c0*/  LOP3.LUT R0, R19, 0x30, R83, 0x78, !PT ;  /* 0x0000003013007812 */ /* 0x002fe200078e7853 */
[----:B------:R0:W-:Y:S01]  /*27d0*/  STL [R1+0x78], R48 ;  /* 0x0000783001007387 */ /* 0x0001e20000100800 */
[----:B------:R-:W-:Y:S01]  /*27e0*/  LEA R19, P4, R18, c[0x0][0x168], 0x1 ;  /* 0x00005a0012137a11 */ /* 0x000fe200078808ff */
[----:B------:R-:W-:Y:S01]  /*27f0*/  CS2R R82, SRZ ;  /* 0x0000000000527805 */ /* 0x000fe2000001ff00 */
[----:B------:R-:W-:-:S03]  /*2800*/  LEA.HI.X.SX32 R16, R16, c[0x0][0x16c], 0x1, P6 ;  /* 0x00005b0010107a11 */ /* 0x000fc600030f0eff */
[----:B------:R1:W-:Y:S01]  /*2810*/  STL [R1+0x5c], R19 ;  /* 0x00005c1301007387 */ /* 0x0003e20000100800 */
[----:B0-----:R-:W-:-:S03]  /*2820*/  LEA R48, P3, R15, c[0x0][0x168], 0x1 ;  /* 0x00005a000f307a11 */ /* 0x001fc600078608ff */
[----:B------:R0:W-:Y:S04]  /*2830*/  STL [R1+0x54], R49 ;  /* 0x0000543101007387 */ /* 0x0001e80000100800 */
[----:B------:R2:W-:Y:S01]  /*2840*/  STL [R1+0x4c], R48 ;  /* 0x00004c3001007387 */ /* 0x0005e20000100800 */
[----:B-1----:R-:W-:Y:S02]  /*2850*/  LEA R19, P1, R13, c[0x0][0x168], 0x1 ;  /* 0x00005a000d137a11 */ /* 0x002fe400078208ff */
[----:B0-----:R-:W-:-:S03]  /*2860*/  LEA R49, P0, R11, c[0x0][0x168], 0x1 ;  /* 0x00005a000b317a11 */ /* 0x001fc600078008ff */
[----:B------:R0:W-:Y:S01]  /*2870*/  STL [R1+0x44], R19 ;  /* 0x0000441301007387 */ /* 0x0001e20000100800 */
[----:B--2---:R-:W-:-:S03]  /*2880*/  LEA R48, P2, R7, c[0x0][0x168], 0x1 ;  /* 0x00005a0007307a11 */ /* 0x004fc600078408ff */
[----:B------:R-:W-:Y:S01]  /*2890*/  STL [R1+0x3c], R49 ;  /* 0x00003c3101007387 */ /* 0x000fe20000100800 */
[----:B------:R-:W-:Y:S02]  /*28a0*/  LEA.HI.X.SX32 R11, R11, c[0x0][0x16c], 0x1, P0 ;  /* 0x00005b000b0b7a11 */ /* 0x000fe400000f0eff */
[----:B------:R-:W-:Y:S01]  /*28b0*/  LEA.HI.X.SX32 R7, R7, c[0x0][0x16c], 0x1, P2 ;  /* 0x00005b0007077a11 */ /* 0x000fe200010f0eff */
[----:B------:R-:W-:Y:S01]  /*28c0*/  STL [R1+0x34], R48 ;  /* 0x0000343001007387 */ /* 0x000fe20000100800 */
[----:B------:R-:W-:Y:S02]  /*28d0*/  LEA R115, P0, R112, c[0x0][0x168], 0x1 ;  /* 0x00005a0070737a11 */ /* 0x000fe400078008ff */
[----:B0-----:R-:W-:Y:S02]  /*28e0*/  LEA.HI.X.SX32 R19, R18, c[0x0][0x16c], 0x1, P4 ;  /* 0x00005b0012137a11 */ /* 0x001fe400020f0eff */
[C---:B------:R-:W-:Y:S02]  /*28f0*/  LEA R18, P5, R6.reuse, c[0x0][0x168], 0x1 ;  /* 0x00005a0006127a11 */ /* 0x040fe400078a08ff */
[----:B------:R-:W-:Y:S01]  /*2900*/  LEA R114, P2, R113, c[0x0][0x168], 0x1 ;  /* 0x00005a0071727a11 */ /* 0x000fe200078408ff */
[----:B------:R0:W-:Y:S01]  /*2910*/  STL [R1+0x58], R19 ;  /* 0x0000581301007387 */ /* 0x0001e20000100800 */
[----:B------:R-:W-:-:S02]  /*2920*/  LEA.HI.X.SX32 R6, R6, c[0x0][0x16c], 0x1, P5 ;  /* 0x00005b0006067a11 */ /* 0x000fc400028f0eff */
[----:B------:R-:W-:Y:S01]  /*2930*/  LEA R111, P5, R106, c[0x0][0x168], 0x1 ;  /* 0x00005a006a6f7a11 */ /* 0x000fe200078a08ff */
[----:B------:R1:W-:Y:S01]  /*2940*/  STL [R1+0x2c], R18 ;  /* 0x00002c1201007387 */ /* 0x0003e20000100800 */
[----:B------:R-:W-:Y:S02]  /*2950*/  LEA.HI.X.SX32 R112, R112, c[0x0][0x16c], 0x1, P0 ;  /* 0x00005b0070707a11 */ /* 0x000fe400000f0eff */
[----:B------:R-:W-:Y:S01]  /*2960*/  LEA.HI.X.SX32 R113, R113, c[0x0][0x16c], 0x1, P2 ;  /* 0x00005b0071717a11 */ /* 0x000fe200010f0eff */
[----:B------:R2:W-:Y:S01]  /*2970*/  STL [R1+0x50], R16 ;  /* 0x0000501001007387 */ /* 0x0005e20000100800 */
[----:B------:R-:W-:Y:S02]  /*2980*/  LEA.HI.X.SX32 R106, R106, c[0x0][0x16c], 0x1, P5 ;  /* 0x00005b006a6a7a11 */ /* 0x000fe400028f0eff */
[----:B0-----:R-:W-:Y:S02]  /*2990*/  LEA R19, P4, R5, c[0x0][0x168], 0x1 ;  /* 0x00005a0005137a11 */ /* 0x001fe400078808ff */
[----:B------:R-:W-:-:S02]  /*29a0*/  LEA R105, P0, R102, c[0x0][0x168], 0x1 ;  /* 0x00005a0066697a11 */ /* 0x000fc400078008ff */
[----:B-1----:R-:W-:Y:S01]  /*29b0*/  LEA.HI.X.SX32 R18, R15, c[0x0][0x16c], 0x1, P3 ;  /* 0x00005b000f127a11 */ /* 0x002fe200018f0eff */
[----:B------:R-:W-:Y:S01]  /*29c0*/  STL [R1+0x24], R19 ;  /* 0x0000241301007387 */ /* 0x000fe20000100800 */
[----:B------:R-:W-:Y:S02]  /*29d0*/  LEA.HI.X.SX32 R15, R13, c[0x0][0x16c], 0x1, P1 ;  /* 0x00005b000d0f7a11 */ /* 0x000fe400008f0eff */
[C---:B--2---:R-:W-:Y:S01]  /*29e0*/  LEA R16, P3, R4.reuse, c[0x0][0x168], 0x1 ;  /* 0x00005a0004107a11 */ /* 0x044fe200078608ff */
[----:B------:R-:W-:Y:S01]  /*29f0*/  STL [R1+0x48], R18 ;  /* 0x0000481201007387 */ /* 0x000fe20000100800 */
[----:B------:R-:W-:Y:S02]  /*2a00*/  LEA R13, P1, R3, c[0x0][0x168], 0x1 ;  /* 0x00005a00030d7a11 */ /* 0x000fe400078208ff */
[----:B------:R-:W-:Y:S01]  /*2a10*/  LEA.HI.X.SX32 R5, R5, c[0x0][0x16c], 0x1, P4 ;  /* 0x00005b0005057a11 */ /* 0x000fe200020f0eff */
[----:B------:R-:W-:Y:S01]  /*2a20*/  STL [R1+0x1c], R16 ;  /* 0x00001c1001007387 */ /* 0x000fe20000100800 */
[----:B------:R-:W-:-:S02]  /*2a30*/  LEA.HI.X.SX32 R4, R4, c[0x0][0x16c], 0x1, P3 ;  /* 0x00005b0004047a11 */ /* 0x000fc400018f0eff */
[----:B------:R-:W-:Y:S01]  /*2a40*/  LEA.HI.X.SX32 R3, R3, c[0x0][0x16c], 0x1, P1 ;  /* 0x00005b0003037a11 */ /* 0x000fe200008f0eff */
[----:B------:R-:W-:Y:S01]  /*2a50*/  STL [R1+0x40], R15 ;  /* 0x0000400f01007387 */ /* 0x000fe20000100800 */
[C---:B------:R-:W-:Y:S02]  /*2a60*/  LEA R109, P4, R107.reuse, c[0x0][0x168], 0x1 ;  /* 0x00005a006b6d7a11 */ /* 0x040fe400078808ff */
[----:B------:R-:W-:Y:S01]  /*2a70*/  LEA R110, P3, R108, c[0x0][0x168], 0x1 ;  /* 0x00005a006c6e7a11 */ /* 0x000fe200078608ff */
[----:B------:R-:W-:Y:S01]  /*2a80*/  STL [R1+0x4], R13 ;  /* 0x0000040d01007387 */ /* 0x000fe20000100800 */
[----:B------:R-:W-:Y:S02]  /*2a90*/  LEA.HI.X.SX32 R107, R107, c[0x0][0x16c], 0x1, P4 ;  /* 0x00005b006b6b7a11 */ /* 0x000fe400020f0eff */
[----:B------:R-:W-:Y:S01]  /*2aa0*/  LEA R104, P1, R101, c[0x0][0x168], 0x1 ;  /* 0x00005a0065687a11 */ /* 0x000fe200078208ff */
[----:B------:R-:W-:Y:S01]  /*2ab0*/  STL [R1+0x38], R11 ;  /* 0x0000380b01007387 */ /* 0x000fe20000100800 */
[----:B------:R-:W-:-:S02]  /*2ac0*/  LEA R103, P2, R100, c[0x0][0x168], 0x1 ;  /* 0x00005a0064677a11 */ /* 0x000fc400078408ff */
[----:B------:R-:W-:Y:S01]  /*2ad0*/  LEA R99, P5, R98, c[0x0][0x168], 0x1 ;  /* 0x00005a0062637a11 */ /* 0x000fe200078a08ff */
[----:B------:R0:W-:Y:S01]  /*2ae0*/  STL [R1+0x30], R7 ;  /* 0x0000300701007387 */ /* 0x0001e20000100800 */
[----:B------:R-:W-:Y:S02]  /*2af0*/  LEA.HI.X.SX32 R108, R108, c[0x0][0x16c], 0x1, P3 ;  /* 0x00005b006c6c7a11 */ /* 0x000fe400018f0eff */
[----:B------:R-:W-:Y:S01]  /*2b00*/  LEA.HI.X.SX32 R101, R101, c[0x0][0x16c], 0x1, P1 ;  /* 0x00005b0065657a11 */ /* 0x000fe200008f0eff */
[----:B------:R1:W-:Y:S01]  /*2b10*/  STL [R1+0x28], R6 ;  /* 0x0000280601007387 */ /* 0x0003e20000100800 */
[----:B------:R-:W-:Y:S02]  /*2b20*/  LEA.HI.X.SX32 R102, R102, c[0x0][0x16c], 0x1, P0 ;  /* 0x00005b0066667a11 */ /* 0x000fe400000f0eff */
[----:B------:R-:W-:Y:S01]  /*2b30*/  LEA.HI.X.SX32 R100, R100, c[0x0][0x16c], 0x1, P2 ;  /* 0x00005b0064647a11 */ /* 0x000fe200010f0eff */
[----:B------:R2:W-:Y:S01]  /*2b40*/  STL [R1+0x20], R5 ;  /* 0x0000200501007387 */ /* 0x0005e20000100800 */
[----:B------:R-:W-:-:S02]  /*2b50*/  LEA.HI.X.SX32 R98, R98, c[0x0][0x16c], 0x1, P5 ;  /* 0x00005b0062627a11 */ /* 0x000fc400028f0eff */
[----:B0-----:R-:W-:Y:S01]  /*2b60*/  LOP3.LUT R7, R92, 0x40, RZ, 0x3c, !PT ;  /* 0x000000405c077812 */ /* 0x001fe200078e3cff */
[----:B------:R0:W-:Y:S01]  /*2b70*/  STL [R1+0x18], R4 ;  /* 0x0000180401007387 */ /* 0x0001e20000100800 */
[----:B------:R-:W-:Y:S02]  /*2b80*/  LEA R15, P1, R14, c[0x0][0x168], 0x1 ;  /* 0x00005a000e0f7a11 */ /* 0x000fe400078208ff */
[----:B-1----:R-:W-:Y:S01]  /*2b90*/  LOP3.LUT R6, R92, 0x60, RZ, 0x3c, !PT ;  /* 0x000000605c067812 */ /* 0x002fe200078e3cff */
[----:B------:R1:W-:Y:S01]  /*2ba0*/  STL [R1], R3 ;  /* 0x0000000301007387 */ /* 0x0003e20000100800 */
[----:B------:R-:W-:Y:S02]  /*2bb0*/  LEA R13, P0, R12, c[0x0][0x168], 0x1 ;  /* 0x00005a000c0d7a11 */ /* 0x000fe400078008ff */
[----:B--2---:R-:W-:Y:S02]  /*2bc0*/  LEA R5, P4, R8, c[0x0][0x168], 0x1 ;  /* 0x00005a0008057a11 */ /* 0x004fe400078808ff */
[----:B------:R-:W-:-:S02]  /*2bd0*/  LEA R11, P2, R10, c[0x0][0x168], 0x1 ;  /* 0x00005a000a0b7a11 */ /* 0x000fc400078408ff */
[----:B------:R-:W-:Y:S02]  /*2be0*/  LEA.HI.X.SX32 R8, R8, c[0x0][0x16c], 0x1, P4 ;  /* 0x00005b0008087a11 */ /* 0x000fe400020f0eff */
[----:B0-----:R-:W-:Y:S02]  /*2bf0*/  LEA R4, P3, R9, c[0x0][0x168], 0x1 ;  /* 0x00005a0009047a11 */ /* 0x001fe400078608ff */
[----:B-1----:R-:W-:Y:S02]  /*2c00*/  LOP3.LUT R3, R92, 0x20, RZ, 0x3c, !PT ;  /* 0x000000205c037812 */ /* 0x002fe400078e3cff */
[----:B------:R-:W-:Y:S02]  /*2c10*/  LEA R89, P5, R90, c[0x0][0x168], 0x1 ;  /* 0x00005a005a597a11 */ /* 0x000fe400078a08ff */
[----:B------:R-:W-:Y:S01]  /*2c20*/  LEA R16, P4, R17, c[0x0][0x168], 0x1 ;  /* 0x00005a0011107a11 */ /* 0x000fe200078808ff */
[----:B------:R0:W-:Y:S01]  /*2c30*/  STL [R1+0x94], R3 ;  /* 0x0000940301007387 */ /* 0x0001e20000100800 */
[----:B------:R-:W-:-:S02]  /*2c40*/  LEA.HI.X.SX32 R9, R9, c[0x0][0x16c], 0x1, P3 ;  /* 0x00005b0009097a11 */ /* 0x000fc400018f0eff */
[----:B------:R-:W-:Y:S01]  /*2c50*/  LEA.HI.X.SX32 R14, R14, c[0x0][0x16c], 0x1, P1 ;  /* 0x00005b000e0e7a11 */ /* 0x000fe200008f0eff */
[----:B------:R1:W-:Y:S01]  /*2c60*/  STL [R1+0x90], R7 ;  /* 0x0000900701007387 */ /* 0x0003e20000100800 */
[----:B------:R-:W-:Y:S02]  /*2c70*/  LEA.HI.X.SX32 R12, R12, c[0x0][0x16c], 0x1, P0 ;  /* 0x00005b000c0c7a11 */ /* 0x000fe400000f0eff */
[----:B------:R-:W-:Y:S01]  /*2c80*/  LEA.HI.X.SX32 R10, R10, c[0x0][0x16c], 0x1, P2 ;  /* 0x00005b000a0a7a11 */ /* 0x000fe200010f0eff */
[----:B------:R1:W-:Y:S01]  /*2c90*/  STL [R1+0x8c], R6 ;  /* 0x00008c0601007387 */ /* 0x0003e20000100800 */
[----:B------:R-:W-:Y:S01]  /*2ca0*/  LEA.HI.X.SX32 R90, R90, c[0x0][0x16c], 0x1, P5 ;  /* 0x00005b005a5a7a11 */ /* 0x000fe200028f0eff */
[----:B0-----:R-:W-:Y:S01]  /*2cb0*/  IMAD.WIDE R2, R2, 0x2, RZ ;  /* 0x0000000202027825 */ /* 0x001fe200078e02ff */
[----:B------:R-:W-:Y:S02]  /*2cc0*/  LEA.HI.X.SX32 R17, R17, c[0x0][0x16c], 0x1, P4 ;  /* 0x00005b0011117a11 */ /* 0x000fe400020f0eff */
[----:B------:R-:W-:-:S02]  /*2cd0*/  LEA R88, P3, R91, c[0x0][0x168], 0x1 ;  /* 0x00005a005b587a11 */ /* 0x000fc400078608ff */
[----:B------:R-:W-:Y:S02]  /*2ce0*/  LEA R124, P1, R125, c[0x0][0x168], 0x1 ;  /* 0x00005a007d7c7a11 */ /* 0x000fe400078208ff */
[----:B------:R-:W-:Y:S02]  /*2cf0*/  LEA R122, P0, R123, c[0x0][0x168], 0x1 ;  /* 0x00005a007b7a7a11 */ /* 0x000fe400078008ff */
[----:B------:R-:W-:Y:S02]  /*2d00*/  LEA R120, P2, R121, c[0x0][0x168], 0x1 ;  /* 0x00005a0079787a11 */ /* 0x000fe400078408ff */
[----:B------:R-:W-:Y:S02]  /*2d10*/  LEA R118, P5, R119, c[0x0][0x168], 0x1 ;  /* 0x00005a0077767a11 */ /* 0x000fe400078a08ff */
[----:B------:R-:W-:Y:S02]  /*2d20*/  LEA R116, P4, R117, c[0x0][0x168], 0x1 ;  /* 0x00005a0075747a11 */ /* 0x000fe400078808ff */
[----:B------:R-:W-:-:S02]  /*2d30*/  LEA.HI.X.SX32 R91, R91, c[0x0][0x16c], 0x1, P3 ;  /* 0x00005b005b5b7a11 */ /* 0x000fc400018f0eff */
[----:B------:R-:W-:Y:S02]  /*2d40*/  LEA.HI.X.SX32 R125, R125, c[0x0][0x16c], 0x1, P1 ;  /* 0x00005b007d7d7a11 */ /* 0x000fe400008f0eff */
[----:B------:R-:W-:Y:S02]  /*2d50*/  LEA.HI.X.SX32 R123, R123, c[0x0][0x16c], 0x1, P0 ;  /* 0x00005b007b7b7a11 */ /* 0x000fe400000f0eff */
[----:B------:R-:W-:Y:S02]  /*2d60*/  LEA.HI.X.SX32 R121, R121, c[0x0][0x16c], 0x1, P2 ;  /* 0x00005b0079797a11 */ /* 0x000fe400010f0eff */
[----:B------:R-:W-:Y:S02]  /*2d70*/  LEA.HI.X.SX32 R119, R119, c[0x0][0x16c], 0x1, P5 ;  /* 0x00005b0077777a11 */ /* 0x000fe400028f0eff */
[----:B-1----:R-:W-:Y:S02]  /*2d80*/  LEA.HI.X.SX32 R117, R117, c[0x0][0x16c], 0x1, P4 ;  /* 0x00005b0075757a11 */ /* 0x002fe400020f0eff */
.L_x_3:
[----:B------:R-:W2:Y:S04]  /*2d90*/  LDL R6, [R1+0x7c] ;  /* 0x00007c0001067983 */ /* 0x000ea80000100800 */
[----:B------:R-:W3:Y:S04]  /*2da0*/  LDL R51, [R1+0x78] ;  /* 0x0000780001337983 */ /* 0x000ee80000100800 */
[----:B------:R-:W0:Y:S04]  /*2db0*/  S2R R7, SR_TID.X ;  /* 0x0000000000077919 */ /* 0x000e280000002100 */
[----:B------:R-:W4:Y:S04]  /*2dc0*/  LDL R18, [R1+0x74] ;  /* 0x0000740001127983 */ /* 0x000f280000100800 */
[----:B------:R-:W5:Y:S04]  /*2dd0*/  LDL R50, [R1+0x70] ;  /* 0x0000700001327983 */ /* 0x000f680000100800 */
[----:B------:R-:W4:Y:S01]  /*2de0*/  LDL R48, [R1+0x6c] ;  /* 0x00006c0001307983 */ /* 0x000f220000100800 */
[----:B0-----:R-:W-:-:S04]  /*2df0*/  SHF.R.U32.HI R49, RZ, 0x6, R7 ;  /* 0x00000006ff317819 */ /* 0x001fc80000011607 */
[----:B------:R-:W-:-:S04]  /*2e00*/  SGXT.U32 R49, R49, 0x3 ;  /* 0x000000033131781a */ /* 0x000fc80000000000 */
[C---:B------:R-:W-:Y:S02]  /*2e10*/  ISETP.GE.AND P0, PT, R49.reuse, UR4, PT ;  /* 0x0000000431007c0c */ /* 0x040fe4000bf06270 */
[----:B------:R-:W-:Y:S01]  /*2e20*/  LOP3.LUT R7, R49, 0x10, RZ, 0xfc, !PT ;  /* 0x0000001031077812 */ /* 0x000fe200078efcff */
[----:B------:R0:W-:Y:S03]  /*2e30*/  STL [R1+0x14c], R82 ;  /* 0x00014c5201007387 */ /* 0x0001e60000100800 */
[----:B------:R-:W-:Y:S01]  /*2e40*/  ISETP.GE.AND P5, PT, R7, UR4, PT ;  /* 0x0000000407007c0c */ /* 0x000fe2000bfa6270 */
[----:B------:R1:W-:Y:S01]  /*2e50*/  STL [R1+0x148], R83 ;  /* 0x0001485301007387 */ /* 0x0003e20000100800 */
[----:B------:R-:W-:-:S03]  /*2e60*/  LOP3.LUT R19, R49, 0x8, RZ, 0xfc, !PT ;  /* 0x0000000831137812 */ /* 0x000fc600078efcff */
[----:B------:R1:W-:Y:S01]  /*2e70*/  STL [R1+0x144], R84 ;  /* 0x0001445401007387 */ /* 0x0003e20000100800 */
[----:B0-----:R-:W-:-:S03]  /*2e80*/  PRMT R82, RZ, 0x7610, R82 ;  /* 0x00007610ff527816 */ /* 0x001fc60000000052 */
[----:B------:R0:W-:Y:S04]  /*2e90*/  STL [R1+0x140], R85 ;  /* 0x0001405501007387 */ /* 0x0001e80000100800 */
[----:B------:R0:W-:Y:S04]  /*2ea0*/  STL [R1+0x13c], R86 ;  /* 0x00013c5601007387 */ /* 0x0001e80000100800 */
[----:B------:R0:W-:Y:S04]  /*2eb0*/  STL [R1+0x138], R87 ;  /* 0x0001385701007387 */ /* 0x0001e80000100800 */
[----:B------:R-:W5:Y:S01]  /*2ec0*/  LDL R49, [R1+0x68] ;  /* 0x0000680001317983 */ /* 0x000f620000100800 */
[----:B--2---:R-:W-:-:S05]  /*2ed0*/  IADD3 R6, P3, R2, R6, RZ ;  /* 0x0000000602067210 */ /* 0x004fca0007f7e0ff */
[----:B---3--:R-:W-:Y:S02]  /*2ee0*/  IMAD.X R7, R3, 0x1, R51, P3 ;  /* 0x0000000103077824 */ /* 0x008fe400018e0633 */
[----:B------:R-:W2:Y:S04]  /*2ef0*/  LDL R51, [R1+0x60] ;  /* 0x0000600001337983 */ /* 0x000ea80000100800 */
[----:B------:R3:W2:Y:S04]  /*2f00*/  @!P0 LDG.E.U16 R82, [R6.64] ;  /* 0x0000000606528981 */ /* 0x0006a8000c1e1500 */
[----:B---3--:R-:W3:Y:S01]  /*2f10*/  LDL R7, [R1+0x64] ;  /* 0x0000640001077983 */ /* 0x008ee20000100800 */
[----:B----4-:R-:W-:-:S02]  /*2f20*/  IADD3 R18, P2, R2, R18, RZ ;  /* 0x0000001202127210 */ /* 0x010fc40007f5e0ff */
[----:B------:R-:W-:-:S03]  /*2f30*/  ISETP.GE.AND P4, PT, R19, UR4, PT ;  /* 0x0000000413007c0c */ /* 0x000fc6000bf86270 */
[----:B-----5:R-:W-:Y:S02]  /*2f40*/  IMAD.X R19, R3, 0x1, R50, P2 ;  /* 0x0000000103137824 */ /* 0x020fe400010e0632 */
[----:B------:R-:W4:Y:S01]  /*2f50*/  S2R R50, SR_TID.X ;  /* 0x0000000000327919 */ /* 0x000f220000002100 */
[----:B------:R-:W-:Y:S02]  /*2f60*/  IADD3 R48, P1, R2, R48, RZ ;  /* 0x0000003002307210 */ /* 0x000fe40007f3e0ff */
[----:B-1----:R-:W-:Y:S02]  /*2f70*/  PRMT R83, RZ, 0x7610, R83 ;  /* 0x00007610ff537816 */ /* 0x002fe40000000053 */
[----:B------:R-:W-:Y:S01]  /*2f80*/  PRMT R84, RZ, 0x7610, R84 ;  /* 0x00007610ff547816 */ /* 0x000fe20000000054 */
[----:B------:R-:W-:Y:S04]  /*2f90*/  STL.64 [R1+0x98], R2 ;  /* 0x0000980201007387 */ /* 0x000fe80000100a00 */
[----:B------:R1:W5:Y:S01]  /*2fa0*/  @!P4 LDG.E.U16 R83, [R18.64] ;  /* 0x000000061253c981 */ /* 0x000362000c1e1500 */
[----:B----4-:R-:W-:-:S04]  /*2fb0*/  SHF.R.U32.HI R6, RZ, 0x6, R50 ;  /* 0x00000006ff067819 */ /* 0x010fc80000011632 */
[----:B------:R-:W-:Y:S02]  /*2fc0*/  SGXT.U32 R6, R6, 0x3 ;  /* 0x000000030606781a */ /* 0x000fe40000000000 */
[----:B------:R-:W-:Y:S02]  /*2fd0*/  LOP3.LUT R50, R50, 0x1f, RZ, 0xc0, !PT ;  /* 0x0000001f32327812 */ /* 0x000fe400078ec0ff */
[----:B------:R-:W-:Y:S02]  /*2fe0*/  LOP3.LUT R6, R6, 0x18, RZ, 0xfc, !PT ;  /* 0x0000001806067812 */ /* 0x000fe400078efcff */
[C---:B------:R-:W-:Y:S01]  /*2ff0*/  ISETP.GE.AND P2, PT, R50.reuse, UR4, PT ;  /* 0x0000000432007c0c */ /* 0x040fe2000bf46270 */
[----:B------:R-:W-:Y:S02]  /*3000*/  IMAD R50, R50, c[0x0][0x18c], RZ ;  /* 0x0000630032327a24 */ /* 0x000fe400078e02ff */
[----:B------:R-:W-:Y:S01]  /*3010*/  IMAD.X R49, R3, 0x1, R49, P1 ;  /* 0x0000000103317824 */ /* 0x000fe200008e0631 */
[----:B------:R-:W-:Y:S01]  /*3020*/  ISETP.GE.AND P1, PT, R6, UR4, PT ;  /* 0x0000000406007c0c */ /* 0x000fe2000bf26270 */
[----:B------:R-:W-:Y:S01]  /*3030*/  STL.64 [R1+0xa0], R116 ;  /* 0x0000a07401007387 */ /* 0x000fe20000100a00 */
[----:B-1----:R-:W-:-:S03]  /*3040*/  IMAD.WIDE R18, R50, 0x2, R116 ;  /* 0x0000000232127825 */ /* 0x002fc600078e0274 */
[----:B------:R1:W4:Y:S04]  /*3050*/  @!P5 LDG.E.U16 R84, [R48.64] ;  /* 0x000000063054d981 */ /* 0x000328000c1e1500 */
[----:B------:R1:W-:Y:S01]  /*3060*/  STL.64 [R1+0xa8], R118 ;  /* 0x0000a87601007387 */ /* 0x0003e20000100a00 */
[----:B0-----:R-:W-:-:S03]  /*3070*/  PRMT R85, RZ, 0x7610, R85 ;  /* 0x00007610ff557816 */ /* 0x001fc60000000055 */
[----:B------:R0:W-:Y:S01]  /*3080*/  STL.64 [R1+0xb0], R120 ;  /* 0x0000b07801007387 */ /* 0x0001e20000100a00 */
[----:B-1----:R-:W-:Y:S01]  /*3090*/  IMAD.WIDE R48, R50, 0x2, R118 ;  /* 0x0000000232307825 */ /* 0x002fe200078e0276 */
[----:B------:R-:W-:Y:S02]  /*30a0*/  PRMT R86, RZ, 0x7610, R86 ;  /* 0x00007610ff567816 */ /* 0x000fe40000000056 */
[----:B------:R-:W-:Y:S02]  /*30b0*/  PRMT R87, RZ, 0x7610, R87 ;  /* 0x00007610ff577816 */ /* 0x000fe40000000057 */
[----:B------:R-:W-:Y:S01]  /*30c0*/  PRMT R97, RZ, 0x7610, R97 ;  /* 0x00007610ff617816 */ /* 0x000fe20000000061 */
[----:B------:R-:W-:Y:S02]  /*30d0*/  IMAD.MOV.U32 R118, RZ, RZ, R89 ;  /* 0x000000ffff767224 */ /* 0x000fe400078e0059 */
[----:B------:R-:W-:Y:S02]  /*30e0*/  IMAD.MOV.U32 R119, RZ, RZ, R90 ;  /* 0x000000ffff777224 */ /* 0x000fe400078e005a */
[----:B------:R-:W-:-:S02]  /*30f0*/  IMAD.MOV.U32 R116, RZ, RZ, R16 ;  /* 0x000000ffff747224 */ /* 0x000fc400078e0010 */
[----:B------:R-:W-:Y:S01]  /*3100*/  IMAD.MOV.U32 R117, RZ, RZ, R17 ;  /* 0x000000ffff757224 */ /* 0x000fe200078e0011 */
[----:B------:R1:W-:Y:S01]  /*3110*/  STL.64 [R1+0xb8], R122 ;  /* 0x0000b87a01007387 */ /* 0x0003e20000100a00 */
[----:B------:R-:W-:-:S03]  /*3120*/  PRMT R94, RZ, 0x7610, R94 ;  /* 0x00007610ff5e7816 */ /* 0x000fc6000000005e */
[----:B------:R0:W-:Y:S01]  /*3130*/  STL.64 [R1+0xc0], R124 ;  /* 0x0000c07c01007387 */ /* 0x0001e20000100a00 */
[----:B------:R-:W-:Y:S02]  /*3140*/  PRMT R95, RZ, 0x7610, R95 ;  /* 0x00007610ff5f7816 */ /* 0x000fe4000000005f */
[----:B------:R-:W-:Y:S02]  /*3150*/  PRMT R96, RZ, 0x7610, R96 ;  /* 0x00007610ff607816 */ /* 0x000fe40000000060 */
[----:B---3--:R-:W-:-:S05]  /*3160*/  IADD3 R6, P0, R2, R7, RZ ;  /* 0x0000000702067210 */ /* 0x008fca0007f1e0ff */
[----:B--2---:R-:W-:Y:S02]  /*3170*/  IMAD.X R7, R3, 0x1, R51, P0 ;  /* 0x0000000103077824 */ /* 0x004fe400000e0633 */
[----:B------:R-:W-:Y:S02]  /*3180*/  IMAD.WIDE R50, R50, 0x2, R120 ;  /* 0x0000000232327825 */ /* 0x000fe400078e0278 */
[----:B0-----:R-:W0:Y:S04]  /*3190*/  S2R R121, SR_TID.X ;  /* 0x0000000000797919 */ /* 0x001e280000002100 */
[----:B------:R2:W3:Y:S04]  /*31a0*/  @!P1 LDG.E.U16 R85, [R6.64] ;  /* 0x0000000606559981 */ /* 0x0004e8000c1e1500 */
[----:B------:R-:W-:Y:S01]  /*31b0*/  BAR.SYNC.DEFER_BLOCKING 0x0 ;  /* 0x0000000000007b1d */ /* 0x000fe20000010000 */
[----:B------:R-:W-:-:S02]  /*31c0*/  IMAD.MOV.U32 R2, RZ, RZ, R88 ;  /* 0x000000ffff027224 */ /* 0x000fc400078e0058 */
[----:B------:R-:W-:Y:S01]  /*31d0*/  IMAD.MOV.U32 R3, RZ, RZ, R91 ;  /* 0x000000ffff037224 */ /* 0x000fe200078e005b */
[----:B0-----:R-:W-:-:S05]  /*31e0*/  LOP3.LUT R121, R121, 0x1f, RZ, 0xc0, !PT ;  /* 0x0000001f79797812 */ /* 0x001fca00078ec0ff */
[----:B------:R-:W-:Y:S01]  /*31f0*/  IMAD R121, R121, c[0x0][0x18c], RZ ;  /* 0x0000630079797a24 */ /* 0x000fe200078e02ff */
[----:B------:R0:W3:Y:S03]  /*3200*/  @!P2 LDG.E.U16 R86, [R18.64] ;  /* 0x000000061256a981 */ /* 0x0000e6000c1e1500 */
[C---:B--2---:R-:W-:Y:S01]  /*3210*/  IMAD.WIDE R6, R121.reuse, 0x2, R122 ;  /* 0x0000000279067825 */ /* 0x044fe200078e027a */
[----:B------:R2:W3:Y:S03]  /*3220*/  @!P2 LDG.E.U16 R87, [R48.64] ;  /* 0x000000063057a981 */ /* 0x0004e6000c1e1500 */
[C---:B------:R-:W-:Y:S01]  /*3230*/  IMAD.WIDE R16, R121.reuse, 0x2, R124 ;  /* 0x0000000279107825 */ /* 0x040fe200078e027c */
[----:B------:R1:W3:Y:S03]  /*3240*/  @!P2 LDG.E.U16 R97, [R50.64] ;  /* 0x000000063261a981 */ /* 0x0002e6000c1e1500 */
[C---:B0-----:R-:W-:Y:S01]  /*3250*/  IMAD.WIDE R18, R121.reuse, 0x2, R2 ;  /* 0x0000000279127825 */ /* 0x041fe200078e0202 */
[----:B------:R0:W-:Y:S03]  /*3260*/  STL.64 [R1+0xc8], R2 ;  /* 0x0000c80201007387 */ /* 0x0001e60000100a00 */
[C---:B--2---:R-:W-:Y:S01]  /*3270*/  IMAD.WIDE R48, R121.reuse, 0x2, R116 ;  /* 0x0000000279307825 */ /* 0x044fe200078e0274 */
[----:B------:R2:W3:Y:S03]  /*3280*/  @!P2 LDG.E.U16 R95, [R16.64] ;  /* 0x00000006105fa981 */ /* 0x0004e6000c1e1500 */
[----:B-1----:R-:W-:-:S02]  /*3290*/  IMAD.WIDE R50, R121, 0x2, R118 ;  /* 0x0000000279327825 */ /* 0x002fc400078e0276 */
[----:B------:R-:W1:Y:S04]  /*32a0*/  S2R R121, SR_TID.X ;  /* 0x0000000000797919 */ /* 0x000e680000002100 */
[----:B------:R0:W-:Y:S01]  /*32b0*/  STL.64 [R1+0xd0], R116 ;  /* 0x0000d07401007387 */ /* 0x0001e20000100a00 */
[----:B------:R-:W-:-:S03]  /*32c0*/  IMAD.MOV.U32 R120, RZ, RZ, R11 ;  /* 0x000000ffff787224 */ /* 0x000fc600078e000b */
[----:B------:R1:W-:Y:S01]  /*32d0*/  STL.64 [R1+0xd8], R118 ;  /* 0x0000d87601007387 */ /* 0x0003e20000100a00 */
[----:B------:R-:W-:Y:S02]  /*32e0*/  IMAD.MOV.U32 R122, RZ, RZ, R13 ;  /* 0x000000ffff7a7224 */ /* 0x000fe400078e000d */
[----:B------:R-:W-:Y:S01]  /*32f0*/  IMAD.MOV.U32 R123, RZ, RZ, R12 ;  /* 0x000000ffff7b7224 */ /* 0x000fe200078e000c */
[----:B------:R2:W3:Y:S01]  /*3300*/  @!P2 LDG.E.U16 R94, [R18.64] ;  /* 0x00000006125ea981 */ /* 0x0004e2000c1e1500 */
[----:B------:R-:W-:Y:S02]  /*3310*/  IMAD.MOV.U32 R124, RZ, RZ, R15 ;  /* 0x000000ffff7c7224 */ /* 0x000fe400078e000f */
[----:B------:R-:W-:Y:S01]  /*3320*/  IMAD.MOV.U32 R125, RZ, RZ, R14 ;  /* 0x000000ffff7d7224 */ /* 0x000fe200078e000e */
[----:B------:R4:W3:Y:S01]  /*3330*/  @!P2 LDG.E.U16 R96, [R6.64] ;  /* 0x000000060660a981 */ /* 0x0008e2000c1e1500 */
[----:B0-----:R-:W-:Y:S02]  /*3340*/  IMAD.MOV.U32 R2, RZ, RZ, R4 ;  /* 0x000000ffff027224 */ /* 0x001fe400078e0004 */
[----:B------:R-:W-:-:S02]  /*3350*/  IMAD.MOV.U32 R3, RZ, RZ, R9 ;  /* 0x000000ffff037224 */ /* 0x000fc400078e0009 */
[----:B------:R-:W-:Y:S01]  /*3360*/  IMAD.MOV.U32 R116, RZ, RZ, R5 ;  /* 0x000000ffff747224 */ /* 0x000fe200078e0005 */
[----:B--2---:R-:W2:Y:S01]  /*3370*/  LDL.LU R18, [R1+0x20] ;  /* 0x0000200001127983 */ /* 0x004ea20000300800 */
[----:B-1----:R-:W-:Y:S01]  /*3380*/  LOP3.LUT R119, R121, 0x1f, RZ, 0xc0, !PT ;  /* 0x0000001f79777812 */ /* 0x002fe200078ec0ff */
[----:B------:R-:W-:Y:S02]  /*3390*/  IMAD.MOV.U32 R121, RZ, RZ, R10 ;  /* 0x000000ffff797224 */ /* 0x000fe400078e000a */
[----:B------:R-:W2:Y:S01]  /*33a0*/  LDL.LU R19, [R1+0x24] ;  /* 0x0000240001137983 */ /* 0x000ea20000300800 */
[----:B------:R-:W-:Y:S02]  /*33b0*/  IMAD.MOV.U32 R117, RZ, RZ, R8 ;  /* 0x000000ffff757224 */ /* 0x000fe400078e0008 */
[----:B------:R-:W-:Y:S01]  /*33c0*/  IMAD R17, R119, c[0x0][0x18c], RZ ;  /* 0x0000630077117a24 */ /* 0x000fe200078e02ff */
[----:B------:R-:W-:Y:S04]  /*33d0*/  STL.64 [R1+0xe0], R120 ;  /* 0x0000e07801007387 */ /* 0x000fe80000100a00 */
[----:B------:R0:W-:Y:S01]  /*33e0*/  STL.64 [R1+0xe8], R122 ;  /* 0x0000e87a01007387 */ /* 0x0001e20000100a00 */
[----:B------:R-:W-:-:S03]  /*33f0*/  IMAD.WIDE R8, R17, 0x2, R124 ;  /* 0x0000000211087825 */ /* 0x000fc600078e027c */
[----:B------:R1:W-:Y:S01]  /*3400*/  STL.64 [R1+0xf0], R124 ;  /* 0x0000f07c01007387 */ /* 0x0003e20000100a00 */
[----:B----4-:R-:W-:-:S03]  /*3410*/  IMAD.WIDE R6, R17, 0x2, R122 ;  /* 0x0000000211067825 */ /* 0x010fc600078e027a */
[----:B------:R4:W-:Y:S04]  /*3420*/  STL.64 [R1+0xf8], R2 ;  /* 0x0000f80201007387 */ /* 0x0009e80000100a00 */
[----:B------:R4:W-:Y:S01]  /*3430*/  STL.64 [R1+0x100], R116 ;  /* 0x0001007401007387 */ /* 0x0009e20000100a00 */
[----:B0-----:R-:W-:Y:S02]  /*3440*/  IMAD.MOV.U32 R122, RZ, RZ, R105 ;  /* 0x000000ffff7a7224 */ /* 0x001fe400078e0069 */
[----:B-1----:R-:W-:Y:S02]  /*3450*/  IMAD.MOV.U32 R124, RZ, RZ, R104 ;  /* 0x000000ffff7c7224 */ /* 0x002fe400078e0068 */
[----:B------:R-:W-:Y:S01]  /*3460*/  IMAD.MOV.U32 R125, RZ, RZ, R101 ;  /* 0x000000ffff7d7224 */ /* 0x000fe200078e0065 */
[----:B------:R-:W3:Y:S04]  /*3470*/  LDL.LU R104, [R1+0x18] ;  /* 0x0000180001687983 */ /* 0x000ee80000300800 */
[----:B------:R-:W5:Y:S04]  /*3480*/  LDL.LU R101, [R1+0x1c] ;  /* 0x00001c0001657983 */ /* 0x000f680000300800 */
[----:B------:R-:W5:Y:S01]  /*3490*/  LDL.LU R105, [R1] ;  /* 0x0000000001697983 */ /* 0x000f620000300800 */
[----:B------:R-:W-:-:S03]  /*34a0*/  PRMT R92, RZ, 0x7610, R92 ;  /* 0x00007610ff5c7816 */ /* 0x000fc6000000005c */
[----:B------:R-:W0:Y:S01]  /*34b0*/  S2R R16, SR_TID.X ;  /* 0x0000000000107919 */ /* 0x000e220000002100 */
[----:B------:R-:W-:-:S03]  /*34c0*/  IMAD.MOV.U32 R123, RZ, RZ, R102 ;  /* 0x000000ffff7b7224 */ /* 0x000fc600078e0066 */
[----:B------:R-:W5:Y:S01]  /*34d0*/  LDL.LU R102, [R1+0x4] ;  /* 0x0000040001667983 */ /* 0x000f620000300800 */
[----:B------:R-:W-:Y:S01]  /*34e0*/  PRMT R91, RZ, 0x7610, R91 ;  /* 0x00007610ff5b7816 */ /* 0x000fe2000000005b */
[C---:B------:R-:W-:Y:S01]  /*34f0*/  IMAD.WIDE R4, R17.reuse, 0x2, R120 ;  /* 0x0000000211047825 */ /* 0x040fe200078e0278 */
[----:B------:R-:W-:Y:S01]  /*3500*/  PRMT R88, RZ, 0x7610, R88 ;  /* 0x00007610ff587816 */ /* 0x000fe20000000058 */
[----:B------:R1:W5:Y:S02]  /*3510*/  @!P2 LDG.E.U16 R92, [R50.64] ;  /* 0x00000006325ca981 */ /* 0x000364000c1e1500 */
[C---:B------:R-:W-:Y:S01]  /*3520*/  IMAD.WIDE R10, R17.reuse, 0x2, R2 ;  /* 0x00000002110a7825 */ /* 0x040fe200078e0202 */
[----:B------:R-:W-:Y:S01]  /*3530*/  PRMT R90, RZ, 0x7610, R90 ;  /* 0x00007610ff5a7816 */ /* 0x000fe2000000005a */
[----:B------:R4:W5:Y:S02]  /*3540*/  @!P2 LDG.E.U16 R91, [R4.64] ;  /* 0x00000006045ba981 */ /* 0x000964000c1e1500 */
[----:B------:R-:W-:Y:S01]  /*3550*/  IMAD.WIDE R12, R17, 0x2, R116 ;  /* 0x00000002110c7825 */ /* 0x000fe200078e0274 */
[----:B------:R-:W-:Y:S01]  /*3560*/  PRMT R89, RZ, 0x7610, R89 ;  /* 0x00007610ff597816 */ /* 0x000fe20000000059 */
[----:B------:R0:W5:Y:S01]  /*3570*/  @!P2 LDG.E.U16 R88, [R10.64] ;  /* 0x000000060a58a981 */ /* 0x000162000c1e1500 */
[----:B-1----:R-:W-:Y:S01]  /*3580*/  PRMT R51, RZ, 0x7610, R51 ;  /* 0x00007610ff337816 */ /* 0x002fe20000000033 */
[----:B------:R-:W-:-:S02]  /*3590*/  IMAD.MOV.U32 R118, RZ, RZ, R99 ;  /* 0x000000ffff767224 */ /* 0x000fc400078e0063 */
[----:B------:R1:W5:Y:S01]  /*35a0*/  @!P2 LDG.E.U16 R90, [R6.64] ;  /* 0x00000006065aa981 */ /* 0x000362000c1e1500 */
[----:B------:R-:W-:Y:S01]  /*35b0*/  IMAD.MOV.U32 R119, RZ, RZ, R98 ;  /* 0x000000ffff777224 */ /* 0x000fe200078e0062 */
[----:B----4-:R-:W-:Y:S01]  /*35c0*/  PRMT R4, RZ, 0x7610, R4 ;  /* 0x00007610ff047816 */ /* 0x010fe20000000004 */
[----:B------:R-:W-:Y:S01]  /*35d0*/  IMAD.MOV.U32 R120, RZ, RZ, R103 ;  /* 0x000000ffff787224 */ /* 0x000fe200078e0067 */
[----:B------:R4:W5:Y:S01]  /*35e0*/  @!P2 LDG.E.U16 R51, [R12.64] ;  /* 0x000000060c33a981 */ /* 0x000962000c1e1500 */
[----:B------:R-:W-:Y:S01]  /*35f0*/  IMAD.MOV.U32 R121, RZ, RZ, R100 ;  /* 0x000000ffff797224 */ /* 0x000fe200078e0064 */
[----:B------:R-:W-:Y:S01]  /*3600*/  PRMT R5, RZ, 0x7610, R5 ;  /* 0x00007610ff057816 */ /* 0x000fe20000000005 */
[----:B0-----:R-:W-:Y:S01]  /*3610*/  IMAD.WIDE R10, R17, 0x2, R122 ;  /* 0x00000002110a7825 */ /* 0x001fe200078e027a */
[----:B------:R-:W-:Y:S03]  /*3620*/  STL.64 [R1+0x108], R118 ;  /* 0x0001087601007387 */ /* 0x000fe60000100a00 */
[----:B------:R-:W-:Y:S01]  /*3630*/  IMAD.MOV.U32 R2, RZ, RZ, R110 ;  /* 0x000000ffff027224 */ /* 0x000fe200078e006e */
[----:B------:R0:W5:Y:S01]  /*3640*/  @!P2 LDG.E.U16 R89, [R8.64] ;  /* 0x000000060859a981 */ /* 0x000162000c1e1500 */
[----:B------:R-:W-:-:S02]  /*3650*/  IMAD.MOV.U32 R3, RZ, RZ, R108 ;  /* 0x000000ffff037224 */ /* 0x000fc400078e006c */
[C---:B----4-:R-:W-:Y:S01]  /*3660*/  IMAD.WIDE R12, R17.reuse, 0x2, R124 ;  /* 0x00000002110c7825 */ /* 0x050fe200078e027c */
[----:B------:R4:W-:Y:S03]  /*3670*/  STL.64 [R1+0x110], R120 ;  /* 0x0001107801007387 */ /* 0x0009e60000100a00 */
[----:B------:R-:W-:Y:S02]  /*3680*/  IMAD.MOV.U32 R116, RZ, RZ, R109 ;  /* 0x000000ffff747224 */ /* 0x000fe400078e006d */
[----:B------:R-:W-:Y:S01]  /*3690*/  IMAD.MOV.U32 R117, RZ, RZ, R107 ;  /* 0x000000ffff757224 */ /* 0x000fe200078e006b */
[----:B------:R4:W-:Y:S01]  /*36a0*/  STL.64 [R1+0x118], R122 ;  /* 0x0001187a01007387 */ /* 0x0009e20000100a00 */
[C---:B-1----:R-:W-:Y:S01]  /*36b0*/  IMAD.WIDE R6, R17.reuse, 0x2, R118 ;  /* 0x0000000211067825 */ /* 0x042fe200078e0276 */
[----:B------:R-:W-:Y:S02]  /*36c0*/  LOP3.LUT R14, R16, 0x1f, RZ, 0xc0, !PT ;  /* 0x0000001f100e7812 */ /* 0x000fe400078ec0ff */
[----:B------:R-:W-:Y:S01]  /*36d0*/  STL.64 [R1+0x120], R124 ;  /* 0x0001207c01007387 */ /* 0x000fe20000100a00 */
[----:B0-----:R-:W-:-:S03]  /*36e0*/  IMAD.WIDE R8, R17, 0x2, R120 ;  /* 0x0000000211087825 */ /* 0x001fc600078e0278 */
[----:B------:R0:W5:Y:S04]  /*36f0*/  @!P2 LDG.E.U16 R4, [R10.64] ;  /* 0x000000060a04a981 */ /* 0x000168000c1e1500 */
[----:B------:R1:W5:Y:S04]  /*3700*/  @!P2 LDG.E.U16 R5, [R12.64] ;  /* 0x000000060c05a981 */ /* 0x000368000c1e1500 */
[----:B------:R3:W-:Y:S01]  /*3710*/  STL.64 [R1+0x128], R2 ;  /* 0x0001280201007387 */ /* 0x0007e20000100a00 */
[----:B0-----:R-:W-:-:S04]  /*3720*/  IMAD.WIDE R10, R17, 0x2, R2 ;  /* 0x00000002110a7825 */ /* 0x001fc800078e0202 */
[----:B-1----:R-:W-:Y:S02]  /*3730*/  IMAD.WIDE R12, R17, 0x2, R116 ;  /* 0x00000002110c7825 */ /* 0x002fe400078e0274 */
[----:B------:R-:W5:Y:S04]  /*3740*/  LDL.LU R17, [R1+0x28] ;  /* 0x0000280001117983 */ /* 0x000f680000300800 */
[----:B------:R-:W5:Y:S04]  /*3750*/  LDL.LU R16, [R1+0x2c] ;  /* 0x00002c0001107983 */ /* 0x000f680000300800 */
[----:B------:R-:W-:Y:S04]  /*3760*/  STL [R1+0x134], R116 ;  /* 0x0001347401007387 */ /* 0x000fe80000100800 */
[----:B------:R0:W-:Y:S01]  /*3770*/  STL [R1+0x130], R117 ;  /* 0x0001307501007387 */ /* 0x0001e20000100800 */
[----:B----4-:R-:W-:-:S02]  /*3780*/  IMAD.MOV.U32 R121, RZ, RZ, R113 ;  /* 0x000000ffff797224 */ /* 0x010fc400078e0071 */
[----:B------:R-:W-:Y:S02]  /*3790*/  IMAD.MOV.U32 R123, RZ, RZ, R112 ;  /* 0x000000ffff7b7224 */ /* 0x000fe400078e0070 */
[----:B------:R-:W-:Y:S02]  /*37a0*/  IMAD.MOV.U32 R122, RZ, RZ, R115 ;  /* 0x000000ffff7a7224 */ /* 0x000fe400078e0073 */
[----:B------:R-:W-:Y:S02]  /*37b0*/  IMAD.MOV.U32 R120, RZ, RZ, R114 ;  /* 0x000000ffff787224 */ /* 0x000fe400078e0072 */
[----:B--2---:R-:W-:Y:S02]  /*37c0*/  IMAD.MOV.U32 R100, RZ, RZ, R19 ;  /* 0x000000ffff647224 */ /* 0x004fe400078e0013 */
[----:B---3--:R-:W-:Y:S02]  /*37d0*/  IMAD.MOV.U32 R3, RZ, RZ, R104 ;  /* 0x000000ffff037224 */ /* 0x008fe400078e0068 */
[----:B-----5:R-:W-:-:S02]  /*37e0*/  IMAD.MOV.U32 R2, RZ, RZ, R101 ;  /* 0x000000ffff027224 */ /* 0x020fc400078e0065 */
[----:B------:R-:W-:Y:S02]  /*37f0*/  IMAD.MOV.U32 R125, RZ, RZ, R105 ;  /* 0x000000ffff7d7224 */ /* 0x000fe400078e0069 */
[----:B------:R-:W2:Y:S01]  /*3800*/  LDL.LU R105, [R1+0x30] ;  /* 0x0000300001697983 */ /* 0x000ea20000300800 */
[----:B------:R-:W-:-:S03]  /*3810*/  IMAD.MOV.U32 R101, RZ, RZ, R18 ;  /* 0x000000ffff657224 */ /* 0x000fc600078e0012 */
[----:B------:R-:W2:Y:S04]  /*3820*/  LDL.LU R104, [R1+0x34] ;  /* 0x0000340001687983 */ /* 0x000ea80000300800 */
[----:B------:R-:W3:Y:S04]  /*3830*/  LDL.LU R19, [R1+0x38] ;  /* 0x0000380001137983 */ /* 0x000ee80000300800 */
[----:B------:R-:W4:Y:S04]  /*3840*/  LDL.LU R18, [R1+0x3c] ;  /* 0x00003c0001127983 */ /* 0x000f280000300800 */
[----:B------:R-:W5:Y:S04]  /*3850*/  LDL.LU R109, [R1+0x40] ;  /* 0x00004000016d7983 */ /* 0x000f680000300800 */
[----:B------:R-:W5:Y:S04]  /*3860*/  LDL.LU R108, [R1+0x44] ;  /* 0x00004400016c7983 */ /* 0x000f680000300800 */
[----:B------:R-:W5:Y:S04]  /*3870*/  LDL.LU R99, [R1+0x48] ;  /* 0x0000480001637983 */ /* 0x000f680000300800 */
[----:B------:R-:W5:Y:S04]  /*3880*/  LDL.LU R98, [R1+0x4c] ;  /* 0x00004c0001627983 */ /* 0x000f680000300800 */
[----:B------:R-:W5:Y:S04]  /*3890*/  LDL.LU R113, [R1+0x50] ;  /* 0x0000500001717983 */ /* 0x000f680000300800 */
[----:B------:R-:W5:Y:S04]  /*38a0*/  LDL.LU R112, [R1+0x54] ;  /* 0x0000540001707983 */ /* 0x000f680000300800 */
[----:B------:R-:W5:Y:S04]  /*38b0*/  LDL.LU R115, [R1+0x58] ;  /* 0x0000580001737983 */ /* 0x000f680000300800 */
[----:B------:R-:W5:Y:S01]  /*38c0*/  LDL.LU R114, [R1+0x5c] ;  /* 0x00005c0001727983 */ /* 0x000f620000300800 */
[----:B------:R-:W-:-:S02]  /*38d0*/  PRMT R93, RZ, 0x7610, R93 ;  /* 0x00007610ff5d7816 */ /* 0x000fc4000000005d */
[----:B------:R-:W-:-:S04]  /*38e0*/  PRMT R50, RZ, 0x7610, R50 ;  /* 0x00007610ff327816 */ /* 0x000fc80000000032 */
[----:B------:R1:W5:Y:S04]  /*38f0*/  @!P2 LDG.E.U16 R93, [R48.64] ;  /* 0x00000006305da981 */ /* 0x000368000c1e1500 */
[----:B------:R1:W5:Y:S01]  /*3900*/  @!P2 LDG.E.U16 R50, [R6.64] ;  /* 0x000000060632a981 */ /* 0x000362000c1e1500 */
[----:B0-----:R-:W-:Y:S01]  /*3910*/  IMAD R117, R14, c[0x0][0x18c], RZ ;  /* 0x000063000e757a24 */ /* 0x001fe200078e02ff */
[----:B-1----:R-:W-:Y:S02]  /*3920*/  PRMT R49, RZ, 0x7610, R49 ;  /* 0x00007610ff317816 */ /* 0x002fe40000000031 */
[----:B------:R-:W-:Y:S01]  /*3930*/  PRMT R7, RZ, 0x7610, R7 ;  /* 0x00007610ff077816 */ /* 0x000fe20000000007 */
[----:B------:R-:W-:-:S03]  /*3940*/  IMAD.MOV.U32 R118, RZ, RZ, R111 ;  /* 0x000000ffff767224 */ /* 0x000fc600078e006f */
[----:B------:R0:W5:Y:S01]  /*3950*/  @!P2 LDG.E.U16 R49, [R8.64] ;  /* 0x000000060831a981 */ /* 0x000162000c1e1500 */
[----:B------:R-:W-:Y:S01]  /*3960*/  IMAD.MOV.U32 R119, RZ, RZ, R106 ;  /* 0x000000ffff777224 */ /* 0x000fe200078e006a */
[----:B------:R-:W-:Y:S02]  /*3970*/  PRMT R6, RZ, 0x7610, R6 ;  /* 0x00007610ff067816 */ /* 0x000fe40000000006 */
[----:B------:R1:W5:Y:S01]  /*3980*/  @!P2 LDG.E.U16 R7, [R12.64] ;  /* 0x000000060c07a981 */ /* 0x000362000c1e1500 */
[----:B------:R-:W-:-:S03]  /*3990*/  IMAD.WIDE R14, R117, 0x2, R118 ;  /* 0x00000002750e7825 */ /* 0x000fc600078e0276 */
[----:B------:R1:W5:Y:S01]  /*39a0*/  @!P2 LDG.E.U16 R6, [R10.64] ;  /* 0x000000060a06a981 */ /* 0x000362000c1e1500 */
[----:B0-----:R-:W-:Y:S02]  /*39b0*/  PRMT R9, RZ, 0x7610, R9 ;  /* 0x00007610ff097816 */ /* 0x001fe40000000009 */
[----:B------:R-:W-:Y:S01]  /*39c0*/  PRMT R8, RZ, 0x7610, R8 ;  /* 0x00007610ff087816 */ /* 0x000fe20000000008 */
[----:B-1----:R-:W-:-:S04]  /*39d0*/  IMAD.WIDE R12, R117, 0x2, R120 ;  /* 0x00000002750c7825 */ /* 0x002fc800078e0278 */
[----:B------:R-:W-:Y:S01]  /*39e0*/  IMAD.MOV.U32 R124, RZ, RZ, R102 ;  /* 0x000000ffff7c7224 */ /* 0x000fe200078e0066 */
[----:B------:R0:W5:Y:S01]  /*39f0*/  @!P2 LDG.E.U16 R9, [R12.64] ;  /* 0x000000060c09a981 */ /* 0x000162000c1e1500 */
[----:B------:R-:W-:Y:S02]  /*3a00*/  PRMT R11, RZ, 0x7610, R11 ;  /* 0x00007610ff0b7816 */ /* 0x000fe4000000000b */
[----:B------:R-:W-:Y:S01]  /*3a10*/  PRMT R10, RZ, 0x7610, R10 ;  /* 0x00007610ff0a7816 */ /* 0x000fe2000000000a */
[----:B------:R1:W5:Y:S01]  /*3a20*/  @!P2 LDG.E.U16 R8, [R14.64] ;  /* 0x000000060e08a981 */ /* 0x000362000c1e1500 */
[----:B0-----:R-:W-:-:S04]  /*3a30*/  IMAD.WIDE R12, R117, 0x2, R124 ;  /* 0x00000002750c7825 */ /* 0x001fc800078e027c */
[C---:B-1----:R-:W-:Y:S01]  /*3a40*/  IMAD.WIDE R14, R117.reuse, 0x2, R122 ;  /* 0x00000002750e7825 */ /* 0x042fe200078e027a */
[----:B------:R0:W5:Y:S04]  /*3a50*/  @!P2 LDG.E.U16 R11, [R12.64] ;  /* 0x000000060c0ba981 */ /* 0x000168000c1e1500 */
[----:B------:R1:W5:Y:S01]  /*3a60*/  @!P2 LDG.E.U16 R10, [R14.64] ;  /* 0x000000060e0aa981 */ /* 0x000362000c1e1500 */
[----:B0-----:R-:W-:Y:S01]  /*3a70*/  PRMT R12, RZ, 0x7610, R12 ;  /* 0x00007610ff0c7816 */ /* 0x001fe2000000000c */
[----:B-1----:R-:W-:Y:S01]  /*3a80*/  IMAD.WIDE R14, R117, 0x2, R2 ;  /* 0x00000002750e7825 */ /* 0x002fe200078e0202 */
[----:B------:R-:W-:-:S04]  /*3a90*/  PRMT R13, RZ, 0x7610, R13 ;  /* 0x00007610ff0d7816 */ /* 0x000fc8000000000d */
[----:B------:R0:W5:Y:S01]  /*3aa0*/  @!P2 LDG.E.U16 R12, [R14.64] ;  /* 0x000000060e0ca981 */ /* 0x000162000c1e1500 */
[----:B------:R-:W-:Y:S02]  /*3ab0*/  IMAD.MOV.U32 R102, RZ, RZ, R16 ;  /* 0x000000ffff667224 */ /* 0x000fe400078e0010 */
[----:B------:R-:W-:Y:S02]  /*3ac0*/  IMAD.MOV.U32 R103, RZ, RZ, R17 ;  /* 0x000000ffff677224 */ /* 0x000fe400078e0011 */
[----:B0-----:R-:W-:-:S05]  /*3ad0*/  IMAD.WIDE R14, R117, 0x2, R100 ;  /* 0x00000002750e7825 */ /* 0x001fca00078e0264 */
[----:B------:R0:W5:Y:S01]  /*3ae0*/  @!P2 LDG.E.U16 R13, [R14.64] ;  /* 0x000000060e0da981 */ /* 0x000162000c1e1500 */
[----:B------:R-:W-:Y:S01]  /*3af0*/  IMAD.WIDE R16, R117, 0x2, R102 ;  /* 0x0000000275107825 */ /* 0x000fe200078e0266 */
[----:B0-----:R-:W-:Y:S02]  /*3b00*/  PRMT R14, RZ, 0x7610, R14 ;  /* 0x00007610ff0e7816 */ /* 0x001fe4000000000e */
[----:B------:R-:W-:-:S04]  /*3b10*/  PRMT R15, RZ, 0x7610, R15 ;  /* 0x00007610ff0f7816 */ /* 0x000fc8000000000f */
[----:B------:R2:W5:Y:S04]  /*3b20*/  @!P2 LDG.E.U16 R14, [R16.64] ;  /* 0x00000006100ea981 */ /* 0x000568000c1e1500 */
[----:B------:R-:W0:Y:S01]  /*3b30*/  S2R R116, SR_TID.X ;  /* 0x0000000000747919 */ /* 0x000e220000002100 */
[----:B------:R-:W-:Y:S01]  /*3b40*/  PRMT R48, RZ, 0x7610, R48 ;  /* 0x00007610ff307816 */ /* 0x000fe20000000030 */
[----:B--2---:R-:W-:-:S04]  /*3b50*/  IMAD.WIDE R16, R117, 0x2, R104 ;  /* 0x0000000275107825 */ /* 0x004fc800078e0268 */
[----:B---3--:R-:W-:Y:S01]  /*3b60*/  IMAD.MOV.U32 R107, RZ, RZ, R19 ;  /* 0x000000ffff6b7224 */ /* 0x008fe200078e0013 */
[----:B------:R1:W2:Y:S01]  /*3b70*/  @!P2 LDG.E.U16 R15, [R16.64] ;  /* 0x00000006100fa981 */ /* 0x0002a2000c1e1500 */
[----:B----4-:R-:W-:-:S04]  /*3b80*/  IMAD.MOV.U32 R106, RZ, RZ, R18 ;  /* 0x000000ffff6a7224 */ /* 0x010fc800078e0012 */
[----:B------:R-:W-:Y:S01]  /*3b90*/  IMAD.WIDE R18, R117, 0x2, R106 ;  /* 0x0000000275127825 */ /* 0x000fe200078e026a */
[----:B-1----:R-:W-:Y:S02]  /*3ba0*/  PRMT R16, RZ, 0x7610, R16 ;  /* 0x00007610ff107816 */ /* 0x002fe40000000010 */
[----:B------:R-:W-:-:S04]  /*3bb0*/  PRMT R17, RZ, 0x7610, R17 ;  /* 0x00007610ff117816 */ /* 0x000fc80000000011 */
[----:B------:R1:W3:Y:S01]  /*3bc0*/  @!P2 LDG.E.U16 R16, [R18.64] ;  /* 0x000000061210a981 */ /* 0x0002e2000c1e1500 */
[----:B-----5:R-:W-:Y:S02]  /*3bd0*/  IMAD.MOV.U32 R111, RZ, RZ, R99 ;  /* 0x000000ffff6f7224 */ /* 0x020fe400078e0063 */
[----:B------:R-:W-:Y:S02]  /*3be0*/  IMAD.MOV.U32 R110, RZ, RZ, R98 ;  /* 0x000000ffff6e7224 */ /* 0x000fe400078e0062 */
[----:B-1----:R-:W-:-:S05]  /*3bf0*/  IMAD.WIDE R18, R117, 0x2, R108 ;  /* 0x0000000275127825 */ /* 0x002fca00078e026c */
[----:B------:R1:W4:Y:S01]  /*3c00*/  @!P2 LDG.E.U16 R17, [R18.64] ;  /* 0x000000061211a981 */ /* 0x000322000c1e1500 */
[----:B------:R-:W-:Y:S01]  /*3c10*/  IMAD.WIDE R98, R117, 0x2, R110 ;  /* 0x0000000275627825 */ /* 0x000fe200078e026e */
[----:B-1----:R-:W-:Y:S02]  /*3c20*/  PRMT R18, RZ, 0x7610, R18 ;  /* 0x00007610ff127816 */ /* 0x002fe40000000012 */
[----:B------:R-:W-:-:S04]  /*3c30*/  PRMT R19, RZ, 0x7610, R19 ;  /* 0x00007610ff137816 */ /* 0x000fc80000000013 */
[----:B------:R1:W5:Y:S02]  /*3c40*/  @!P2 LDG.E.U16 R18, [R98.64] ;  /* 0x000000066212a981 */ /* 0x000364000c1e1500 */
[----:B-1----:R-:W-:-:S05]  /*3c50*/  IMAD.WIDE R98, R117, 0x2, R112 ;  /* 0x0000000275627825 */ /* 0x002fca00078e0270 */
[----:B------:R0:W5:Y:S02]  /*3c60*/  @!P2 LDG.E.U16 R19, [R98.64] ;  /* 0x000000066213a981 */ /* 0x000164000c1e1500 */
[----:B0-----:R-:W-:-:S05]  /*3c70*/  LOP3.LUT R99, R116, 0x1f, RZ, 0xc0, !PT ;  /* 0x0000001f74637812 */ /* 0x001fca00078ec0ff */
[----:B------:R-:W-:-:S04]  /*3c80*/  IMAD R99, R99, c[0x0][0x18c], RZ ;  /* 0x0000630063637a24 */ /* 0x000fc800078e02ff */
[----:B------:R-:W-:-:S05]  /*3c90*/  IMAD.WIDE R98, R99, 0x2, R114 ;  /* 0x0000000263627825 */ /* 0x000fca00078e0272 */
[----:B------:R-:W5:Y:S01]  /*3ca0*/  @!P2 LDG.E.U16 R48, [R98.64] ;  /* 0x000000066230a981 */ /* 0x000f62000c1e1500 */
[C---:B------:R-:W-:Y:S01]  /*3cb0*/  IMAD.SHL.U32 R117, R116.reuse, 0x2, RZ ;  /* 0x0000000274757824 */ /* 0x040fe200078e00ff */
[----:B------:R-:W-:-:S04]  /*3cc0*/  LOP3.LUT R116, R116, 0x1c0, RZ, 0xc0, !PT ;  /* 0x000001c074747812 */ /* 0x000fc800078ec0ff */
[----:B------:R-:W-:-:S04]  /*3cd0*/  SHF.R.U32.HI R116, RZ, 0x2, R116 ;  /* 0x00000002ff747819 */ /* 0x000fc80000011674 */
[----:B------:R-:W-:-:S05]  /*3ce0*/  LOP3.LUT R116, R116, 0x3fe, R117, 0x78, !PT ;  /* 0x000003fe74747812 */ /* 0x000fca00078e7875 */
[----:B------:R0:W-:Y:S04]  /*3cf0*/  STS.U16 [R116+0x8000], R82 ;  /* 0x0080005274007388 */ /* 0x0001e80000000400 */
[----:B------:R1:W-:Y:S04]  /*3d00*/  STS.U16 [R116+0x8400], R83 ;  /* 0x0084005374007388 */ /* 0x0003e80000000400 */
[----:B------:R1:W-:Y:S04]  /*3d10*/  STS.U16 [R116+0x8800], R84 ;  /* 0x0088005474007388 */ /* 0x0003e80000000400 */
[----:B0-----:R-:W5:Y:S04]  /*3d20*/  LDL.LU R82, [R1+0x14c] ;  /* 0x00014c0001527983 */ /* 0x001f680000300800 */
[----:B-1----:R-:W5:Y:S04]  /*3d30*/  LDL.LU R83, [R1+0x148] ;  /* 0x0001480001537983 */ /* 0x002f680000300800 */
[----:B------:R-:W5:Y:S04]  /*3d40*/  LDL.LU R84, [R1+0x144] ;  /* 0x0001440001547983 */ /* 0x000f680000300800 */
[----:B------:R0:W-:Y:S04]  /*3d50*/  STS.U16 [R116+0x8c00], R85 ;  /* 0x008c005574007388 */ /* 0x0001e80000000400 */
[----:B------:R1:W-:Y:S04]  /*3d60*/  STS.U16 [R0], R86 ;  /* 0x0000005600007388 */ /* 0x0003e80000000400 */
[----:B------:R1:W-:Y:S04]  /*3d70*/  STS.U16 [R0+0x1000], R95 ;  /* 0x0010005f00007388 */ /* 0x0003e80000000400 */
[----:B0-----:R-:W5:Y:S04]  /*3d80*/  LDL.LU R85, [R1+0x140] ;  /* 0x0001400001557983 */ /* 0x001f680000300800 */
[----:B-1----:R-:W5:Y:S04]  /*3d90*/  LDL.LU R86, [R1+0x13c] ;  /* 0x00013c0001567983 */ /* 0x002f680000300800 */
[----:B------:R0:W-:Y:S04]  /*3da0*/  STS.U16 [R0+0x1400], R94 ;  /* 0x0014005e00007388 */ /* 0x0001e80000000400 */
[----:B------:R-:W5:Y:S04]  /*3db0*/  LDL R95, [R1+0x8] ;  /* 0x00000800015f7983 */ /* 0x000f680000100800 */
[----:B------:R1:W-:Y:S04]  /*3dc0*/  STS.U16 [R0+0x400], R87 ;  /* 0x0004005700007388 */ /* 0x0003e80000000400 */
[----:B0-----:R-:W5:Y:S04]  /*3dd0*/  LDL R94, [R1+0x10] ;  /* 0x00001000015e7983 */ /* 0x001f680000100800 */
[----:B------:R-:W-:Y:S04]  /*3de0*/  STS.U16 [R0+0x800], R97 ;  /* 0x0008006100007388 */ /* 0x000fe80000000400 */
[----:B-1----:R-:W5:Y:S04]  /*3df0*/  LDL R87, [R1+0x94] ;  /* 0x0000940001577983 */ /* 0x002f680000100800 */
[----:B------:R-:W-:Y:S04]  /*3e00*/  STS.U16 [R0+0xc00], R96 ;  /* 0x000c006000007388 */ /* 0x000fe80000000400 */
        /* <DEDUP_REMOVED lines=20> */
[----:B------:R-:W5:Y:S04]  /*3f50*/  LDL R117, [R1+0x90] ;  /* 0x0000900001757983 */ /* 0x000f680000100800 */
[----:B------:R-:W5:Y:S04]  /*3f60*/  LDL R116, [R1+0x8c] ;  /* 0x00008c0001747983 */ /* 0x000f680000100800 */
[----:B--2---:R-:W-:Y:S04]  /*3f70*/  STS.U16 [R0+0x6800], R15 ;  /* 0x0068000f00007388 */ /* 0x004fe80000000400 */
[----:B---3--:R-:W-:Y:S04]  /*3f80*/  STS.U16 [R0+0x6c00], R16 ;  /* 0x006c001000007388 */ /* 0x008fe80000000400 */
[----:B----4-:R-:W-:Y:S04]  /*3f90*/  STS.U16 [R0+0x7000], R17 ;  /* 0x0070001100007388 */ /* 0x010fe80000000400 */
[----:B-----5:R-:W-:Y:S04]  /*3fa0*/  STS.U16 [R0+0x7400], R18 ;  /* 0x0074001200007388 */ /* 0x020fe80000000400 */
[----:B------:R-:W-:Y:S04]  /*3fb0*/  STS.U16 [R0+0x7800], R19 ;  /* 0x0078001300007388 */ /* 0x000fe80000000400 */
[----:B------:R-:W-:Y:S04]  /*3fc0*/  STS.U16 [R0+0x7c00], R48 ;  /* 0x007c003000007388 */ /* 0x000fe80000000400 */
[----:B------:R-:W-:Y:S06]  /*3fd0*/  BAR.SYNC.DEFER_BLOCKING 0x0 ;  /* 0x0000000000007b1d */ /* 0x000fec0000010000 */
[----:B------:R-:W-:Y:S04]  /*3fe0*/  LDSM.16.MT88.4 R96, [R95+0x8000] ;  /* 0x008000005f60783b */ /* 0x000fe80000004200 */
[----:B------:R-:W0:Y:S04]  /*3ff0*/  LDSM.16.M88.4 R8, [R94] ;  /* 0x000000005e08783b */ /* 0x000e280000000200 */
[----:B------:R-:W1:Y:S04]  /*4000*/  LDSM.16.M88.4 R12, [R94+0x2000] ;  /* 0x002000005e0c783b */ /* 0x000e680000000200 */
[----:B------:R-:W2:Y:S04]  /*4010*/  LDSM.16.M88.4 R16, [R94+0x4000] ;  /* 0x004000005e10783b */ /* 0x000ea80000000200 */
[----:B------:R-:W3:Y:S04]  /*4020*/  LDSM.16.M88.4 R4, [R94+0x6000] ;  /* 0x006000005e04783b */ /* 0x000ee80000000200 */
[----:B------:R-:W4:Y:S01]  /*4030*/  LDSM.16.MT88.4 R48, [R87+0x8000] ;  /* 0x008000005730783b */ /* 0x000f220000004200 */
[C---:B0-----:R-:W-:Y:S08]  /*4040*/  HMMA.16816.F32.BF16 R44, R96.reuse, R8, R44 ;  /* 0x00000008602c723c */ /* 0x041ff0000004182c */
[C---:B-1----:R-:W-:Y:S08]  /*4050*/  HMMA.16816.F32.BF16 R40, R96.reuse, R12, R40 ;  /* 0x0000000c6028723c */ /* 0x042ff00000041828 */
[C---:B--2---:R-:W-:Y:S08]  /*4060*/  HMMA.16816.F32.BF16 R36, R96.reuse, R16, R36 ;  /* 0x000000106024723c */ /* 0x044ff00000041824 */
[----:B---3--:R-:W-:Y:S07]  /*4070*/  HMMA.16816.F32.BF16 R96, R96, R4, R32 ;  /* 0x000000046060723c */ /* 0x008fee0000041820 */
[----:B------:R-:W-:Y:S01]  /*4080*/  IMAD.MOV.U32 R35, RZ, RZ, R95 ;  /* 0x000000ffff237224 */ /* 0x000fe200078e005f */
[C---:B----4-:R-:W-:Y:S05]  /*4090*/  HMMA.16816.F32.BF16 R24, R48.reuse, R12, R24 ;  /* 0x0000000c3018723c */ /* 0x050fea0000041818 */
[----:B------:R-:W0:Y:S03]  /*40a0*/  LDSM.16.MT88.4 R32, [R35+0x8800] ;  /* 0x008800002320783b */ /* 0x000e260000004200 */
[C---:B------:R-:W-:Y:S08]  /*40b0*/  HMMA.16816.F32.BF16 R92, R48.reuse, R8, R28 ;  /* 0x00000008305c723c */ /* 0x040ff0000004181c */
[C---:B------:R-:W-:Y:S08]  /*40c0*/  HMMA.16816.F32.BF16 R56, R48.reuse, R16, R56 ;  /* 0x000000103038723c */ /* 0x040ff00000041838 */
[----:B------:R-:W-:Y:S01]  /*40d0*/  HMMA.16816.F32.BF16 R52, R48, R4, R52 ;  /* 0x000000043034723c */ /* 0x000fe20000041834 */
[----:B------:R1:W-:Y:S04]  /*40e0*/  LDSM.16.MT88.4 R48, [R87+0x8800] ;  /* 0x008800005730783b */ /* 0x0003e80000004200 */
[----:B------:R-:W2:Y:S04]  /*40f0*/  LDSM.16.MT88.4 R88, [R117+0x8000] ;  /* 0x008000007558783b */ /* 0x000ea80000004200 */
[----:B-1----:R-:W3:Y:S04]  /*4100*/  LDL.LU R87, [R1+0x138] ;  /* 0x0001380001577983 */ /* 0x002ee80000300800 */
[----:B------:R-:W1:Y:S01]  /*4110*/  LDSM.16.MT88.4 R28, [R116+0x8000] ;  /* 0x00800000741c783b */ /* 0x000e620000004200 */
[C---:B0-----:R-:W-:Y:S08]  /*4120*/  HMMA.16816.F32.BF16 R44, R32.reuse, R10, R44 ;  /* 0x0000000a202c723c */ /* 0x041ff0000004182c */
[C---:B------:R-:W-:Y:S08]  /*4130*/  HMMA.16816.F32.BF16 R40, R32.reuse, R14, R40 ;  /* 0x0000000e2028723c */ /* 0x040ff00000041828 */
[C---:B------:R-:W-:Y:S08]  /*4140*/  HMMA.16816.F32.BF16 R36, R32.reuse, R18, R36 ;  /* 0x000000122024723c */ /* 0x040ff00000041824 */
[----:B------:R-:W-:Y:S07]  /*4150*/  HMMA.16816.F32.BF16 R32, R32, R6, R96 ;  /* 0x000000062020723c */ /* 0x000fee0000041860 */
[----:B------:R-:W-:Y:S01]  /*4160*/  IMAD.MOV.U32 R97, RZ, RZ, c[0x0][0x18c] ;  /* 0x00006300ff617624 */ /* 0x000fe200078e00ff */
[----:B--2---:R-:W-:Y:S03]  /*4170*/  HMMA.16816.F32.BF16 R20, R88, R8, R20 ;  /* 0x000000085814723c */ /* 0x004fe60000041814 */
[----:B------:R-:W-:-:S05]  /*4180*/  IMAD.SHL.U32 R97, R97, 0x20, RZ ;  /* 0x0000002061617824 */ /* 0x000fca00078e00ff */
[----:B------:R-:W-:Y:S01]  /*4190*/  HMMA.16816.F32.BF16 R60, R88, R12, R60 ;  /* 0x0000000c583c723c */ /* 0x000fe2000004183c */
[----:B------:R-:W-:-:S07]  /*41a0*/  IMAD.WIDE R114, R97, 0x2, R114 ;  /* 0x0000000261727825 */ /* 0x000fce00078e0272 */
[----:B------:R-:W-:Y:S01]  /*41b0*/  HMMA.16816.F32.BF16 R64, R88, R16, R64 ;  /* 0x000000105840723c */ /* 0x000fe20000041840 */
[----:B------:R-:W-:-:S07]  /*41c0*/  IMAD.WIDE R112, R97, 0x2, R112 ;  /* 0x0000000261707825 */ /* 0x000fce00078e0270 */
[----:B------:R-:W-:Y:S07]  /*41d0*/  HMMA.16816.F32.BF16 R68, R88, R4, R68 ;  /* 0x000000045844723c */ /* 0x000fee0000041844 */
[----:B------:R-:W-:Y:S01]  /*41e0*/  IMAD.MOV.U32 R91, RZ, RZ, R116 ;  /* 0x000000ffff5b7224 */ /* 0x000fe200078e0074 */
[----:B-1----:R-:W-:Y:S01]  /*41f0*/  HMMA.16816.F32.BF16 R72, R28, R8, R72 ;  /* 0x000000081c48723c */ /* 0x002fe20000041848 */
[----:B------:R-:W2:Y:S01]  /*4200*/  LDL.LU R116, [R1+0x134] ;  /* 0x0001340001747983 */ /* 0x000ea20000300800 */
[----:B------:R-:W-:-:S05]  /*4210*/  IMAD.WIDE R110, R97, 0x2, R110 ;  /* 0x00000002616e7825 */ /* 0x000fca00078e026e */
[----:B------:R-:W-:Y:S02]  /*4220*/  IMAD.MOV.U32 R9, RZ, RZ, R91 ;  /* 0x000000ffff097224 */ /* 0x000fe400078e005b */
[----:B------:R0:W1:Y:S01]  /*4230*/  LDSM.16.MT88.4 R88, [R117+0x8800] ;  /* 0x008800007558783b */ /* 0x0000620000004200 */
[----:B------:R-:W-:-:S03]  /*4240*/  IMAD.WIDE R108, R97, 0x2, R108 ;  /* 0x00000002616c7825 */ /* 0x000fc600078e026c */
[----:B0-----:R-:W2:Y:S01]  /*4250*/  LDL.LU R117, [R1+0x130] ;  /* 0x0001300001757983 */ /* 0x001ea20000300800 */
[----:B------:R-:W-:-:S03]  /*4260*/  IMAD.WIDE R106, R97, 0x2, R106 ;  /* 0x00000002616a7825 */ /* 0x000fc600078e026a */
[----:B------:R-:W-:Y:S04]  /*4270*/  STL [R1+0x5c], R114 ;  /* 0x00005c7201007387 */ /* 0x000fe80000100800 */
[----:B------:R-:W-:Y:S01]  /*4280*/  STL [R1+0x58], R115 ;  /* 0x0000587301007387 */ /* 0x000fe20000100800 */
[----:B------:R-:W-:-:S03]  /*4290*/  IMAD.WIDE R104, R97, 0x2, R104 ;  /* 0x0000000261687825 */ /* 0x000fc600078e0268 */
[----:B------:R-:W-:Y:S04]  /*42a0*/  STL [R1+0x54], R112 ;  /* 0x0000547001007387 */ /* 0x000fe80000100800 */
[----:B------:R-:W-:Y:S01]  /*42b0*/  STL [R1+0x50], R113 ;  /* 0x0000507101007387 */ /* 0x000fe20000100800 */
[----:B------:R-:W-:-:S03]  /*42c0*/  IMAD.WIDE R102, R97, 0x2, R102 ;  /* 0x0000000261667825 */ /* 0x000fc600078e0266 */
[----:B------:R-:W-:Y:S04]  /*42d0*/  STL [R1+0x4c], R110 ;  /* 0x00004c6e01007387 */ /* 0x000fe80000100800 */
        /* <DEDUP_REMOVED lines=8> */
[----:B------:R-:W-:Y:S01]  /*4360*/  STL [R1+0x28], R103 ;  /* 0x0000286701007387 */ /* 0x000fe20000100800 */
[----:B---3--:R-:W-:Y:S07]  /*4370*/  HMMA.16816.F32.BF16 R84, R28, R4, R84 ;  /* 0x000000041c54723c */ /* 0x008fee0000041854 */
[----:B------:R-:W-:-:S02]  /*4380*/  IMAD.WIDE R4, R97, 0x2, R2 ;  /* 0x0000000261047825 */ /* 0x000fc400078e0202 */
[----:B------:R-:W3:Y:S02]  /*4390*/  LDL.LU.64 R2, [R1+0x128] ;  /* 0x0001280001027983 */ /* 0x000ee40000300a00 */
[C---:B------:R-:W-:Y:S01]  /*43a0*/  IMAD.WIDE R100, R97.reuse, 0x2, R100 ;  /* 0x0000000261647825 */ /* 0x040fe200078e0264 */
[C---:B------:R-:W-:Y:S04]  /*43b0*/  HMMA.16816.F32.BF16 R76, R28.reuse, R12, R76 ;  /* 0x0000000c1c4c723c */ /* 0x040fe8000004184c */
[----:B------:R-:W-:Y:S04]  /*43c0*/  STL [R1+0x24], R100 ;  /* 0x0000246401007387 */ /* 0x000fe80000100800 */
[----:B------:R-:W-:Y:S01]  /*43d0*/  HMMA.16816.F32.BF16 R80, R28, R16, R80 ;  /* 0x000000101c50723c */ /* 0x000fe20000041850 */
[----:B------:R-:W-:Y:S01]  /*43e0*/  STL [R1+0x20], R101 ;  /* 0x0000206501007387 */ /* 0x000fe20000100800 */
[----:B------:R-:W-:-:S06]  /*43f0*/  IMAD.WIDE R12, R97, 0x2, R122 ;  /* 0x00000002610c7825 */ /* 0x000fcc00078e027a */
[C---:B------:R-:W-:Y:S08]  /*4400*/  HMMA.16816.F32.BF16 R28, R48.reuse, R10, R92 ;  /* 0x0000000a301c723c */ /* 0x040ff0000004185c */
[C---:B------:R-:W-:Y:S08]  /*4410*/  HMMA.16816.F32.BF16 R24, R48.reuse, R14, R24 ;  /* 0x0000000e3018723c */ /* 0x040ff00000041818 */
[C---:B------:R-:W-:Y:S08]  /*4420*/  HMMA.16816.F32.BF16 R56, R48.reuse, R18, R56 ;  /* 0x000000123038723c */ /* 0x040ff00000041838 */
[----:B------:R-:W-:Y:S01]  /*4430*/  HMMA.16816.F32.BF16 R52, R48, R6, R52 ;  /* 0x000000063034723c */ /* 0x000fe20000041834 */
[----:B------:R0:W4:Y:S02]  /*4440*/  LDSM.16.MT88.4 R48, [R9+0x8800] ;  /* 0x008800000930783b */ /* 0x0001240000004200 */
[----:B0-----:R-:W-:-:S02]  /*4450*/  IMAD.WIDE R8, R97, 0x2, R124 ;  /* 0x0000000261087825 */ /* 0x001fc400078e027c */
[----:B------:R-:W5:Y:S04]  /*4460*/  LDL.LU.64 R124, [R1+0x120] ;  /* 0x00012000017c7983 */ /* 0x000f680000300a00 */
[----:B------:R-:W5:Y:S04]  /*4470*/  LDL.LU.64 R122, [R1+0x118] ;  /* 0x00011800017a7983 */ /* 0x000f680000300a00 */
[----:B------:R-:W-:Y:S04]  /*4480*/  STL [R1+0x1c], R4 ;  /* 0x00001c0401007387 */ /* 0x000fe80000100800 */
[----:B------:R0:W-:Y:S04]  /*4490*/  STL [R1+0x18], R5 ;  /* 0x0000180501007387 */ /* 0x0001e80000100800 */
[----:B------:R-:W-:Y:S04]  /*44a0*/  STL [R1+0x4], R8 ;  /* 0x0000040801007387 */ /* 0x000fe80000100800 */
[----:B------:R1:W-:Y:S01]  /*44b0*/  STL [R1], R9 ;  /* 0x0000000901007387 */ /* 0x0003e20000100800 */
[----:B0-----:R-:W-:-:S03]  /*44c0*/  IMAD.WIDE R4, R97, 0x2, R120 ;  /* 0x0000000261047825 */ /* 0x001fc600078e0278 */
[----:B------:R-:W5:Y:S01]  /*44d0*/  LDL.LU.64 R120, [R1+0x110] ;  /* 0x0001100001787983 */ /* 0x000f620000300a00 */
[----:B-1----:R-:W-:-:S03]  /*44e0*/  IMAD.WIDE R8, R97, 0x2, R118 ;  /* 0x0000000261087825 */ /* 0x002fc600078e0276 */
[----:B------:R-:W5:Y:S01]  /*44f0*/  LDL.LU.64 R118, [R1+0x108] ;  /* 0x0001080001767983 */ /* 0x000f620000300a00 */
[----:B------:R-:W-:Y:S02]  /*4500*/  IMAD.MOV.U32 R114, RZ, RZ, R4 ;  /* 0x000000ffff727224 */ /* 0x000fe400078e0004 */
[----:B------:R-:W-:Y:S02]  /*4510*/  IMAD.MOV.U32 R113, RZ, RZ, R5 ;  /* 0x000000ffff717224 */ /* 0x000fe400078e0005 */
[----:B------:R-:W-:Y:S02]  /*4520*/  IMAD.MOV.U32 R115, RZ, RZ, R12 ;  /* 0x000000ffff737224 */ /* 0x000fe400078e000c */
[----:B------:R-:W-:Y:S02]  /*4530*/  IMAD.MOV.U32 R112, RZ, RZ, R13 ;  /* 0x000000ffff707224 */ /* 0x000fe400078e000d */
[C---:B--2---:R-:W-:Y:S02]  /*4540*/  IMAD.WIDE R4, R97.reuse, 0x2, R116 ;  /* 0x0000000261047825 */ /* 0x044fe400078e0274 */
[----:B------:R-:W2:Y:S02]  /*4550*/  LDL.LU.64 R116, [R1+0x100] ;  /* 0x0001000001747983 */ /* 0x000ea40000300a00 */
[----:B---3--:R-:W-:-:S02]  /*4560*/  IMAD.WIDE R12, R97, 0x2, R2 ;  /* 0x00000002610c7825 */ /* 0x008fc400078e0202 */
[----:B------:R-:W3:Y:S02]  /*4570*/  LDL.LU.64 R2, [R1+0xf8] ;  /* 0x0000f80001027983 */ /* 0x000ee40000300a00 */
[----:B------:R-:W-:Y:S02]  /*4580*/  IMAD.MOV.U32 R109, RZ, RZ, R4 ;  /* 0x000000ffff6d7224 */ /* 0x000fe400078e0004 */
[----:B------:R-:W-:Y:S02]  /*4590*/  IMAD.MOV.U32 R107, RZ, RZ, R5 ;  /* 0x000000ffff6b7224 */ /* 0x000fe400078e0005 */
[----:B------:R-:W-:Y:S02]  /*45a0*/  IMAD.MOV.U32 R111, RZ, RZ, R8 ;  /* 0x000000ffff6f7224 */ /* 0x000fe400078e0008 */
[----:B------:R-:W-:Y:S02]  /*45b0*/  IMAD.MOV.U32 R106, RZ, RZ, R9 ;  /* 0x000000ffff6a7224 */ /* 0x000fe400078e0009 */
[----:B------:R-:W-:-:S02]  /*45c0*/  IMAD.MOV.U32 R110, RZ, RZ, R12 ;  /* 0x000000ffff6e7224 */ /* 0x000fc400078e000c */
[----:B------:R-:W-:Y:S01]  /*45d0*/  IMAD.MOV.U32 R108, RZ, RZ, R13 ;  /* 0x000000ffff6c7224 */ /* 0x000fe200078e000d */
[-C--:B------:R-:W-:Y:S08]  /*45e0*/  HMMA.16816.F32.BF16 R20, R88, R10.reuse, R20 ;  /* 0x0000000a5814723c */ /* 0x080ff00000041814 */
[----:B----4-:R-:W-:Y:S01]  /*45f0*/  HMMA.16816.F32.BF16 R72, R48, R10, R72 ;  /* 0x0000000a3048723c */ /* 0x010fe20000041848 */
[----:B-----5:R-:W-:-:S02]  /*4600*/  IMAD.WIDE R4, R97, 0x2, R124 ;  /* 0x0000000261047825 */ /* 0x020fc400078e027c */
[----:B------:R-:W4:Y:S02]  /*4610*/  LDL.LU.64 R124, [R1+0xf0] ;  /* 0x0000f000017c7983 */ /* 0x000f240000300a00 */
[C---:B------:R-:W-:Y:S02]  /*4620*/  IMAD.WIDE R8, R97.reuse, 0x2, R122 ;  /* 0x0000000261087825 */ /* 0x040fe400078e027a */
[----:B------:R-:W5:Y:S02]  /*4630*/  LDL.LU.64 R122, [R1+0xe8] ;  /* 0x0000e800017a7983 */ /* 0x000f640000300a00 */
[----:B------:R-:W-:Y:S02]  /*4640*/  IMAD.MOV.U32 R104, RZ, RZ, R4 ;  /* 0x000000ffff687224 */ /* 0x000fe400078e0004 */
[----:B------:R-:W-:Y:S02]  /*4650*/  IMAD.MOV.U32 R101, RZ, RZ, R5 ;  /* 0x000000ffff657224 */ /* 0x000fe400078e0005 */
[----:B------:R-:W-:-:S02]  /*4660*/  IMAD.WIDE R12, R97, 0x2, R120 ;  /* 0x00000002610c7825 */ /* 0x000fc400078e0278 */
[----:B------:R-:W5:Y:S02]  /*4670*/  LDL.LU.64 R120, [R1+0xe0] ;  /* 0x0000e00001787983 */ /* 0x000f640000300a00 */
[C---:B------:R-:W-:Y:S02]  /*4680*/  IMAD.WIDE R4, R97.reuse, 0x2, R118 ;  /* 0x0000000261047825 */ /* 0x040fe400078e0276 */
[----:B------:R-:W5:Y:S02]  /*4690*/  LDL.LU.64 R118, [R1+0xd8] ;  /* 0x0000d80001767983 */ /* 0x000f640000300a00 */
[----:B------:R-:W-:Y:S02]  /*46a0*/  IMAD.MOV.U32 R105, RZ, RZ, R8 ;  /* 0x000000ffff697224 */ /* 0x000fe400078e0008 */
[----:B------:R-:W-:Y:S02]  /*46b0*/  IMAD.MOV.U32 R102, RZ, RZ, R9 ;  /* 0x000000ffff667224 */ /* 0x000fe400078e0009 */
[----:B--2---:R-:W-:-:S02]  /*46c0*/  IMAD.WIDE R8, R97, 0x2, R116 ;  /* 0x0000000261087825 */ /* 0x004fc400078e0274 */
[----:B------:R-:W2:Y:S02]  /*46d0*/  LDL.LU.64 R116, [R1+0xd0] ;  /* 0x0000d00001747983 */ /* 0x000ea40000300a00 */
[----:B---3--:R-:W-:Y:S02]  /*46e0*/  IMAD.WIDE R10, R97, 0x2, R2 ;  /* 0x00000002610a7825 */ /* 0x008fe400078e0202 */
[----:B------:R-:W3:Y:S02]  /*46f0*/  LDL.LU.64 R2, [R1+0xc8] ;  /* 0x0000c80001027983 */ /* 0x000ee40000300a00 */
[----:B------:R-:W-:Y:S02]  /*4700*/  IMAD.MOV.U32 R98, RZ, RZ, R5 ;  /* 0x000000ffff627224 */ /* 0x000fe400078e0005 */
[----:B------:R-:W-:Y:S02]  /*4710*/  IMAD.MOV.U32 R5, RZ, RZ, R8 ;  /* 0x000000ffff057224 */ /* 0x000fe400078e0008 */
[----:B------:R-:W-:-:S02]  /*4720*/  IMAD.MOV.U32 R103, RZ, RZ, R12 ;  /* 0x000000ffff677224 */ /* 0x000fc400078e000c */
[----:B------:R-:W-:Y:S02]  /*4730*/  IMAD.MOV.U32 R100, RZ, RZ, R13 ;  /* 0x000000ffff647224 */ /* 0x000fe400078e000d */
[----:B------:R-:W-:Y:S02]  /*4740*/  IMAD.MOV.U32 R99, RZ, RZ, R4 ;  /* 0x000000ffff637224 */ /* 0x000fe400078e0004 */
[----:B------:R-:W-:Y:S02]  /*4750*/  IMAD.MOV.U32 R8, RZ, RZ, R9 ;  /* 0x000000ffff087224 */ /* 0x000fe400078e0009 */
[----:B------:R-:W-:Y:S02]  /*4760*/  IMAD.MOV.U32 R4, RZ, RZ, R10 ;  /* 0x000000ffff047224 */ /* 0x000fe400078e000a */
[----:B------:R-:W-:Y:S01]  /*4770*/  IMAD.MOV.U32 R9, RZ, RZ, R11 ;  /* 0x000000ffff097224 */ /* 0x000fe200078e000b */
[C---:B------:R-:W-:Y:S08]  /*4780*/  HMMA.16816.F32.BF16 R60, R88.reuse, R14, R60 ;  /* 0x0000000e583c723c */ /* 0x040ff0000004183c */
[C---:B------:R-:W-:Y:S08]  /*4790*/  HMMA.16816.F32.BF16 R64, R88.reuse, R18, R64 ;  /* 0x000000125840723c */ /* 0x040ff00000041840 */
[----:B------:R-:W-:Y:S01]  /*47a0*/  HMMA.16816.F32.BF16 R68, R88, R6, R68 ;  /* 0x000000065844723c */ /* 0x000fe20000041844 */
[----:B----4-:R-:W-:-:S02]  /*47b0*/  IMAD.WIDE R12, R97, 0x2, R124 ;  /* 0x00000002610c7825 */ /* 0x010fc400078e027c */
[----:B------:R-:W4:Y:S02]  /*47c0*/  LDL.LU.64 R124, [R1+0xc0] ;  /* 0x0000c000017c7983 */ /* 0x000f240000300a00 */
[C---:B-----5:R-:W-:Y:S02]  /*47d0*/  IMAD.WIDE R10, R97.reuse, 0x2, R122 ;  /* 0x00000002610a7825 */ /* 0x060fe400078e027a */
[----:B------:R-:W5:Y:S01]  /*47e0*/  LDL.LU.64 R122, [R1+0xb8] ;  /* 0x0000b800017a7983 */ /* 0x000f620000300a00 */
[----:B------:R-:W-:Y:S01]  /*47f0*/  HMMA.16816.F32.BF16 R76, R48, R14, R76 ;  /* 0x0000000e304c723c */ /* 0x000fe2000004184c */
[C---:B------:R-:W-:Y:S02]  /*4800*/  IMAD.WIDE R16, R97.reuse, 0x2, R120 ;  /* 0x0000000261107825 */ /* 0x040fe400078e0278 */
[----:B------:R-:W5:Y:S02]  /*4810*/  LDL.LU.64 R120, [R1+0xb0] ;  /* 0x0000b00001787983 */ /* 0x000f640000300a00 */
[----:B------:R-:W-:-:S02]  /*4820*/  IMAD.WIDE R90, R97, 0x2, R118 ;  /* 0x00000002615a7825 */ /* 0x000fc400078e0276 */
[----:B------:R-:W5:Y:S04]  /*4830*/  LDL.LU.64 R118, [R1+0xa8] ;  /* 0x0000a80001767983 */ /* 0x000f680000300a00 */
[----:B------:R-:W5:Y:S01]  /*4840*/  LDL.LU R92, [R1+0x14] ;  /* 0x00001400015c7983 */ /* 0x000f620000300800 */
[----:B------:R-:W-:Y:S02]  /*4850*/  IMAD.MOV.U32 R15, RZ, RZ, R12 ;  /* 0x000000ffff0f7224 */ /* 0x000fe400078e000c */
[----:B------:R-:W-:Y:S02]  /*4860*/  IMAD.MOV.U32 R14, RZ, RZ, R13 ;  /* 0x000000ffff0e7224 */ /* 0x000fe400078e000d */
[----:B------:R-:W-:Y:S02]  /*4870*/  IMAD.MOV.U32 R13, RZ, RZ, R10 ;  /* 0x000000ffff0d7224 */ /* 0x000fe400078e000a */
[----:B------:R-:W-:Y:S01]  /*4880*/  IMAD.MOV.U32 R12, RZ, RZ, R11 ;  /* 0x000000ffff0c7224 */ /* 0x000fe200078e000b */
[----:B------:R-:W-:Y:S01]  /*4890*/  HMMA.16816.F32.BF16 R80, R48, R18, R80 ;  /* 0x000000123050723c */ /* 0x000fe20000041850 */
[----:B------:R-:W-:-:S02]  /*48a0*/  IMAD.MOV.U32 R11, RZ, RZ, R16 ;  /* 0x000000ffff0b7224 */ /* 0x000fc400078e0010 */
[----:B------:R-:W-:Y:S02]  /*48b0*/  IMAD.MOV.U32 R10, RZ, RZ, R17 ;  /* 0x000000ffff0a7224 */ /* 0x000fe400078e0011 */
[C---:B--2---:R-:W-:Y:S02]  /*48c0*/  IMAD.WIDE R16, R97.reuse, 0x2, R116 ;  /* 0x0000000261107825 */ /* 0x044fe400078e0274 */
[----:B------:R-:W2:Y:S02]  /*48d0*/  LDL.LU.64 R116, [R1+0xa0] ;  /* 0x0000a00001747983 */ /* 0x000ea40000300a00 */
[----:B---3--:R-:W-:Y:S02]  /*48e0*/  IMAD.WIDE R18, R97, 0x2, R2 ;  /* 0x0000000261127825 */ /* 0x008fe400078e0202 */
[----:B------:R-:W3:Y:S01]  /*48f0*/  LDL.LU.64 R2, [R1+0x98] ;  /* 0x0000980001027983 */ /* 0x000ee20000300a00 */
[----:B------:R-:W-:Y:S01]  /*4900*/  HMMA.16816.F32.BF16 R84, R48, R6, R84 ;  /* 0x000000063054723c */ /* 0x000fe20000041854 */
[----:B------:R-:W-:Y:S01]  /*4910*/  UIADD3 UR4, UR4, -0x20, URZ ;  /* 0xffffffe004047890 */ /* 0x000fe2000fffe03f */
[----:B------:R-:W-:-:S02]  /*4920*/  IMAD.MOV.U32 R89, RZ, RZ, R90 ;  /* 0x000000ffff597224 */ /* 0x000fc400078e005a */
[----:B------:R-:W-:Y:S02]  /*4930*/  IMAD.MOV.U32 R90, RZ, RZ, R91 ;  /* 0x000000ffff5a7224 */ /* 0x000fe400078e005b */
[----:B------:R-:W-:Y:S02]  /*4940*/  IMAD.MOV.U32 R88, RZ, RZ, R18 ;  /* 0x000000ffff587224 */ /* 0x000fe400078e0012 */
[----:B------:R-:W-:Y:S02]  /*4950*/  IMAD.MOV.U32 R91, RZ, RZ, R19 ;  /* 0x000000ffff5b7224 */ /* 0x000fe400078e0013 */
[----:B----4-:R-:W-:-:S04]  /*4960*/  IMAD.WIDE R124, R97, 0x2, R124 ;  /* 0x00000002617c7825 */ /* 0x010fc800078e027c */
[----:B-----5:R-:W-:Y:S01]  /*4970*/  IMAD.WIDE R122, R97, 0x2, R122 ;  /* 0x00000002617a7825 */ /* 0x020fe200078e027a */
[----:B------:R-:W-:-:S04]  /*4980*/  IADD3 R92, R92, -0x1, RZ ;  /* 0xffffffff5c5c7810 */ /* 0x000fc80007ffe0ff */
[----:B------:R-:W-:Y:S01]  /*4990*/  ISETP.NE.U32.AND P0, PT, R92, RZ, PT ;  /* 0x000000ff5c00720c */ /* 0x000fe20003f05070 */
[----:B------:R0:W-:Y:S01]  /*49a0*/  STL [R1+0x14], R92 ;  /* 0x0000145c01007387 */ /* 0x0001e20000100800 */
[----:B------:R-:W-:-:S04]  /*49b0*/  IMAD.WIDE R120, R97, 0x2, R120 ;  /* 0x0000000261787825 */ /* 0x000fc800078e0278 */
[----:B0-----:R-:W-:-:S04]  /*49c0*/  IMAD.MOV.U32 R92, RZ, RZ, c[0x0][0x188] ;  /* 0x00006200ff5c7624 */ /* 0x001fc800078e00ff */
[----:B------:R-:W-:Y:S02]  /*49d0*/  IMAD.SHL.U32 R92, R92, 0x20, RZ ;  /* 0x000000205c5c7824 */ /* 0x000fe400078e00ff */
[----:B------:R-:W-:-:S04]  /*49e0*/  IMAD.WIDE R118, R97, 0x2, R118 ;  /* 0x0000000261767825 */ /* 0x000fc800078e0276 */
[----:B--2---:R-:W-:-:S04]  /*49f0*/  IMAD.WIDE R116, R97, 0x2, R116 ;  /* 0x0000000261747825 */ /* 0x004fc800078e0274 */
[----:B---3--:R-:W-:Y:S01]  /*4a00*/  IMAD.WIDE R2, R92, 0x2, R2 ;  /* 0x000000025c027825 */ /* 0x008fe200078e0202 */
[----:B------:R-:W-:Y:S01]  /*4a10*/  @!P0 CALL.REL.NOINC `(.L_x_2) ;  /* 0x0000001000008944 */ /* 0x000fe20003c00000 */
[----:B------:R-:W-:Y:S05]  /*4a20*/  BRA `(.L_x_3) ;  /* 0xffffe36000007947 */ /* 0x000fea000383ffff */
.L_x_2:
[----:B------:R-:W-:Y:S02]  /*4a30*/  F2FP.BF16.PACK_AB R2, R79, R75 ;  /* 0x0000004b4f02723e */ /* 0x000fe400000010ff */
[----:B------:R-:W-:Y:S02]  /*4a40*/  F2FP.BF16.PACK_AB R4, R63, R23 ;  /* 0x000000173f04723e */ /* 0x000fe400000010ff */
[----:B------:R-:W-:Y:S02]  /*4a50*/  F2FP.BF16.PACK_AB R6, R27, R31 ;  /* 0x0000001f1b06723e */ /* 0x000fe400000010ff */
[----:B------:R-:W-:Y:S02]  /*4a60*/  F2FP.BF16.PACK_AB R8, R43, R47 ;  /* 0x0000002f2b08723e */ /* 0x000fe400000010ff */
[----:B------:R-:W-:Y:S02]  /*4a70*/  F2FP.BF16.PACK_AB R10, R77, R73 ;  /* 0x000000494d0a723e */ /* 0x000fe400000010ff */
[----:B------:R-:W-:-:S02]  /*4a80*/  F2FP.BF16.PACK_AB R12, R61, R21 ;  /* 0x000000153d0c723e */ /* 0x000fc400000010ff */
        /* <DEDUP_REMOVED lines=26> */
.L_x_1:
[----:B--2---:R-:W2:Y:S04]  /*4c30*/  LDL.LU R28, [R1+0x84] ;  /* 0x00008400011c7983 */ /* 0x004ea80000300800 */
[----:B------:R-:W3:Y:S04]  /*4c40*/  LDL.LU R33, [R1+0x88] ;  /* 0x0000880001217983 */ /* 0x000ee80000300800 */
[----:B------:R-:W4:Y:S04]  /*4c50*/  LDL.LU R31, [R1+0x80] ;  /* 0x00008000011f7983 */ /* 0x000f280000300800 */
[----:B------:R-:W5:Y:S04]  /*4c60*/  LDL.LU R30, [R1+0xc] ;  /* 0x00000c00011e7983 */ /* 0x000f680000300800 */
[----:B------:R-:W1:Y:S02]  /*4c70*/  S2R R32, SR_TID.X ;  /* 0x0000000000207919 */ /* 0x000e640000002100 */
[C---:B-1----:R-:W-:Y:S01]  /*4c80*/  IMAD.SHL.U32 R0, R32.reuse, 0x20, RZ ;  /* 0x0000002020007824 */ /* 0x042fe200078e00ff */
[----:B------:R-:W-:-:S02]  /*4c90*/  LOP3.LUT R19, R32, 0xc, RZ, 0xc0, !PT ;  /* 0x0000000c20137812 */ /* 0x000fc400078ec0ff */
[----:B0-----:R-:W-:Y:S02]  /*4ca0*/  SHF.R.S32.HI R18, RZ, 0x4, R32 ;  /* 0x00000004ff127819 */ /* 0x001fe40000011420 */
[----:B------:R-:W-:Y:S02]  /*4cb0*/  LOP3.LUT R0, R0, 0x3c60, RZ, 0xc0, !PT ;  /* 0x00003c6000007812 */ /* 0x000fe400078ec0ff */
[----:B------:R-:W-:-:S03]  /*4cc0*/  SGXT R18, R18, 0x1 ;  /* 0x000000011212781a */ /* 0x000fc60000000200 */
[----:B------:R-:W-:-:S05]  /*4cd0*/  IMAD R29, R19, 0x2, R0 ;  /* 0x00000002131d7824 */ /* 0x000fca00078e0200 */
[----:B------:R-:W-:Y:S01]  /*4ce0*/  LOP3.LUT R18, R29, 0x4020, R18, 0x78, !PT ;  /* 0x000040201d127812 */ /* 0x000fe200078e7812 */
[----:B------:R-:W-:Y:S03]  /*4cf0*/  BAR.SYNC.DEFER_BLOCKING 0x0 ;  /* 0x0000000000007b1d */ /* 0x000fe60000010000 */
[----:B------:R-:W-:-:S03]  /*4d00*/  LOP3.LUT R0, R18, 0x40, RZ, 0x3c, !PT ;  /* 0x0000004012007812 */ /* 0x000fc600078e3cff */
[----:B------:R-:W-:Y:S04]  /*4d10*/  STS.64 [R18], R40 ;  /* 0x0000002812007388 */ /* 0x000fe80000000a00 */
[----:B------:R-:W-:Y:S04]  /*4d20*/  STS.64 [R18+0x200], R16 ;  /* 0x0002001012007388 */ /* 0x000fe80000000a00 */
[----:B------:R-:W-:Y:S04]  /*4d30*/  STS.64 [R18+0x80], R24 ;  /* 0x0000801812007388 */ /* 0x000fe80000000a00 */
[----:B------:R-:W-:Y:S04]  /*4d40*/  STS.64 [R18+0x280], R14 ;  /* 0x0002800e12007388 */ /* 0x000fe80000000a00 */
[----:B------:R-:W-:Y:S04]  /*4d50*/  STS.64 [R18+0x100], R20 ;  /* 0x0001001412007388 */ /* 0x000fe80000000a00 */
[----:B------:R5:W-:Y:S04]  /*4d60*/  STS.64 [R18+0x300], R12 ;  /* 0x0003000c12007388 */ /* 0x000be80000000a00 */
[----:B------:R-:W-:Y:S04]  /*4d70*/  STS.64 [R18+0x180], R72 ;  /* 0x0001804812007388 */ /* 0x000fe80000000a00 */
[----:B------:R-:W-:Y:S04]  /*4d80*/  STS.64 [R18+0x380], R10 ;  /* 0x0003800a12007388 */ /* 0x000fe80000000a00 */
[----:B------:R-:W-:Y:S04]  /*4d90*/  STS.64 [R0+0x8000], R42 ;  /* 0x0080002a00007388 */ /* 0x000fe80000000a00 */
[----:B------:R0:W-:Y:S04]  /*4da0*/  STS.64 [R0+0x8200], R8 ;  /* 0x0082000800007388 */ /* 0x0001e80000000a00 */
[----:B------:R1:W-:Y:S04]  /*4db0*/  STS.64 [R0+0x8080], R26 ;  /* 0x0080801a00007388 */ /* 0x0003e80000000a00 */
[----:B------:R-:W-:Y:S04]  /*4dc0*/  STS.64 [R0+0x8280], R6 ;  /* 0x0082800600007388 */ /* 0x000fe80000000a00 */
[----:B------:R-:W-:Y:S04]  /*4dd0*/  STS.64 [R0+0x8100], R22 ;  /* 0x0081001600007388 */ /* 0x000fe80000000a00 */
[----:B------:R-:W-:Y:S04]  /*4de0*/  STS.64 [R0+0x8300], R4 ;  /* 0x0083000400007388 */ /* 0x000fe80000000a00 */
[----:B------:R-:W-:Y:S04]  /*4df0*/  STS.64 [R0+0x8180], R74 ;  /* 0x0081804a00007388 */ /* 0x000fe80000000a00 */
[----:B------:R-:W-:Y:S01]  /*4e00*/  STS.64 [R0+0x8380], R2 ;  /* 0x0083800200007388 */ /* 0x000fe20000000a00 */
[----:B------:R-:W-:Y:S01]  /*4e10*/  IMAD.MOV.U32 R55, RZ, RZ, c[0x0][0x198] ;  /* 0x00006600ff377624 */ /* 0x000fe200078e00ff */
[----:B--2---:R-:W-:-:S05]  /*4e20*/  LOP3.LUT R28, R28, 0x3f8, RZ, 0xc0, !PT ;  /* 0x000003f81c1c7812 */ /* 0x004fca00078ec0ff */
[----:B------:R-:W-:-:S05]  /*4e30*/  IMAD R28, R19, 0x1000, R28 ;  /* 0x00001000131c7824 */ /* 0x000fca00078e021c */
[----:B---3--:R-:W-:Y:S01]  /*4e40*/  LOP3.LUT R56, R28, 0x60, R33, 0x78, !PT ;  /* 0x000000601c387812 */ /* 0x008fe200078e7821 */
[----:B------:R-:W-:Y:S01]  /*4e50*/  BAR.SYNC.DEFER_BLOCKING 0x0 ;  /* 0x0000000000007b1d */ /* 0x000fe20000010000 */
[----:B------:R-:W-:-:S04]  /*4e60*/  SHF.R.U32.HI R33, RZ, 0x6, R32 ;  /* 0x00000006ff217819 */ /* 0x000fc80000011620 */
[----:B------:R-:W-:Y:S01]  /*4e70*/  SGXT.U32 R33, R33, 0x3 ;  /* 0x000000032121781a */ /* 0x000fe20000000000 */
[----:B------:R-:W2:Y:S04]  /*4e80*/  LDS.64 R2, [R56] ;  /* 0x0000000038027984 */ /* 0x000ea80000000a00 */
[----:B------:R-:W3:Y:S01]  /*4e90*/  LDS.64 R6, [R56+0x400] ;  /* 0x0004000038067984 */ /* 0x000ee20000000a00 */
[C---:B-----5:R-:W-:Y:S01]  /*4ea0*/  LOP3.LUT R12, R30.reuse, R33, RZ, 0xfc, !PT ;  /* 0x000000211e0c7212 */ /* 0x060fe200078efcff */
[C---:B----4-:R-:W-:Y:S01]  /*4eb0*/  IMAD R53, R31.reuse, c[0x0][0x194], RZ ;  /* 0x000065001f357a24 */ /* 0x050fe200078e02ff */
[----:B0-----:R-:W-:Y:S01]  /*4ec0*/  LOP3.LUT R8, R30, 0x20, R33, 0xfe, !PT ;  /* 0x000000201e087812 */ /* 0x001fe200078efe21 */
[----:B------:R-:W0:Y:S01]  /*4ed0*/  LDS.64 R4, [R56+0x800] ;  /* 0x0008000038047984 */ /* 0x000e220000000a00 */
[----:B------:R-:W-:Y:S01]  /*4ee0*/  ISETP.GE.AND P0, PT, R31, c[0x0][0x178], PT ;  /* 0x00005e001f007a0c */ /* 0x000fe20003f06270 */
[----:B-1----:R-:W-:Y:S01]  /*4ef0*/  IMAD R26, R12, c[0x0][0x198], RZ ;  /* 0x000066000c1a7a24 */ /* 0x002fe200078e02ff */
[----:B------:R-:W-:Y:S01]  /*4f00*/  LEA R52, P1, R53, c[0x0][0x170], 0x1 ;  /* 0x00005c0035347a11 */ /* 0x000fe200078208ff */
[----:B------:R-:W1:Y:S01]  /*4f10*/  LDS.64 R10, [R56+0xc00] ;  /* 0x000c0000380a7984 */ /* 0x000e620000000a00 */
[----:B------:R-:W-:-:S02]  /*4f20*/  ISETP.LT.AND P4, PT, R8, c[0x0][0x17c], !P0 ;  /* 0x00005f0008007a0c */ /* 0x000fc40004781270 */
[----:B------:R-:W-:Y:S01]  /*4f30*/  ISETP.LT.AND P6, PT, R12, c[0x0][0x17c], !P0 ;  /* 0x00005f000c007a0c */ /* 0x000fe200047c1270 */
[----:B------:R-:W4:Y:S01]  /*4f40*/  LDS.64 R8, [R56+0x1000] ;  /* 0x0010000038087984 */ /* 0x000f220000000a00 */
[C-C-:B------:R-:W-:Y:S02]  /*4f50*/  LOP3.LUT R16, R30.reuse, 0x8, R33.reuse, 0xfe, !PT ;  /* 0x000000081e107812 */ /* 0x140fe400078efe21 */
[--C-:B------:R-:W-:Y:S02]  /*4f60*/  LOP3.LUT R13, R30, 0x28, R33.reuse, 0xfe, !PT ;  /* 0x000000281e0d7812 */ /* 0x100fe400078efe21 */
[----:B------:R-:W-:Y:S02]  /*4f70*/  LEA.HI.X.SX32 R53, R53, c[0x0][0x174], 0x1, P1 ;  /* 0x00005d0035357a11 */ /* 0x000fe400008f0eff */
[----:B------:R-:W-:Y:S02]  /*4f80*/  LEA R18, P2, R26, R52, 0x1 ;  /* 0x000000341a127211 */ /* 0x000fe400078408ff */
[----:B------:R-:W-:-:S02]  /*4f90*/  LOP3.LUT R15, R30, 0x10, R33, 0xfe, !PT ;  /* 0x000000101e0f7812 */ /* 0x000fc400078efe21 */
[C---:B------:R-:W-:Y:S01]  /*4fa0*/  ISETP.LT.AND P1, PT, R16.reuse, c[0x0][0x17c], !P0 ;  /* 0x00005f0010007a0c */ /* 0x040fe20004721270 */
[----:B------:R-:W-:Y:S01]  /*4fb0*/  IMAD R16, R16, c[0x0][0x198], RZ ;  /* 0x0000660010107a24 */ /* 0x000fe200078e02ff */
[-C--:B------:R-:W-:Y:S02]  /*4fc0*/  LEA.HI.X.SX32 R19, R26, R53.reuse, 0x1, P2 ;  /* 0x000000351a137211 */ /* 0x080fe400010f0eff */
[----:B------:R-:W-:Y:S02]  /*4fd0*/  ISETP.LT.AND P3, PT, R13, c[0x0][0x17c], !P0 ;  /* 0x00005f000d007a0c */ /* 0x000fe40004761270 */
[C---:B------:R-:W-:Y:S01]  /*4fe0*/  ISETP.LT.AND P2, PT, R15.reuse, c[0x0][0x17c], !P0 ;  /* 0x00005f000f007a0c */ /* 0x040fe20004741270 */
[----:B------:R-:W5:Y:S01]  /*4ff0*/  LDS.64 R12, [R56+0x1400] ;  /* 0x00140000380c7984 */ /* 0x000f620000000a00 */
[----:B------:R-:W-:Y:S01]  /*5000*/  IMAD R15, R15, c[0x0][0x198], RZ ;  /* 0x000066000f0f7a24 */ /* 0x000fe200078e02ff */
[----:B------:R-:W-:Y:S02]  /*5010*/  LOP3.LUT R14, R30, 0x18, R33, 0xfe, !PT ;  /* 0x000000181e0e7812 */ /* 0x000fe400078efe21 */
[-C--:B------:R-:W-:Y:S01]  /*5020*/  LEA R20, P5, R16, R52.reuse, 0x1 ;  /* 0x0000003410147211 */ /* 0x080fe200078a08ff */
[----:B--2---:R-:W-:Y:S01]  /*5030*/  @P6 STG.E.U16 [R18.64], R2 ;  /* 0x0000000212006986 */ /* 0x004fe2000c101506 */
[----:B------:R-:W-:Y:S01]  /*5040*/  LEA R22, P6, R15, R52, 0x1 ;  /* 0x000000340f167211 */ /* 0x000fe200078c08ff */
[----:B------:R-:W-:Y:S01]  /*5050*/  IMAD R25, R14, c[0x0][0x198], RZ ;  /* 0x000066000e197a24 */ /* 0x000fe200078e02ff */
[----:B------:R-:W-:Y:S01]  /*5060*/  LEA.HI.X.SX32 R21, R16, R53, 0x1, P5 ;  /* 0x0000003510157211 */ /* 0x000fe200028f0eff */
[----:B------:R-:W-:Y:S01]  /*5070*/  LDS.64 R18, [R56+0x2000] ;  /* 0x0020000038127984 */ /* 0x000fe20000000a00 */
[----:B------:R-:W-:-:S02]  /*5080*/  ISETP.LT.AND P5, PT, R14, c[0x0][0x17c], !P0 ;  /* 0x00005f000e007a0c */ /* 0x000fc400047a1270 */
[----:B------:R-:W-:Y:S01]  /*5090*/  LEA.HI.X.SX32 R23, R15, R53, 0x1, P6 ;  /* 0x000000350f177211 */ /* 0x000fe200030f0eff */
[----:B------:R-:W2:Y:S01]  /*50a0*/  LDS.64 R16, [R56+0x1800] ;  /* 0x0018000038107984 */ /* 0x000ea20000000a00 */
[----:B------:R-:W-:-:S03]  /*50b0*/  LOP3.LUT R24, R30, 0x30, R33, 0xfe, !PT ;  /* 0x000000301e187812 */ /* 0x000fc600078efe21 */
[----:B------:R-:W0:Y:S01]  /*50c0*/  LDS.64 R14, [R56+0x1c00] ;  /* 0x001c0000380e7984 */ /* 0x000e220000000a00 */
[----:B------:R-:W-:-:S03]  /*50d0*/  IMAD R28, R55, 0x20, R26 ;  /* 0x00000020371c7824 */ /* 0x000fc600078e021a */
[----:B---3--:R-:W-:Y:S01]  /*50e0*/  @P1 STG.E.U16 [R20.64], R6 ;  /* 0x0000000614001986 */ /* 0x008fe2000c101506 */
[----:B------:R-:W-:Y:S02]  /*50f0*/  ISETP.LT.AND P1, PT, R24, c[0x0][0x17c], !P0 ;  /* 0x00005f0018007a0c */ /* 0x000fe40004721270 */
[C---:B------:R-:W-:Y:S01]  /*5100*/  LEA R24, P6, R25.reuse, R52, 0x1 ;  /* 0x0000003419187211 */ /* 0x040fe200078c08ff */
[----:B------:R-:W3:Y:S01]  /*5110*/  LDS.64 R20, [R56+0x2400] ;  /* 0x0024000038147984 */ /* 0x000ee20000000a00 */
[C-C-:B------:R-:W-:Y:S02]  /*5120*/  LOP3.LUT R27, R30.reuse, 0x38, R33.reuse, 0xfe, !PT ;  /* 0x000000381e1b7812 */ /* 0x140fe400078efe21 */
[----:B------:R-:W-:Y:S02]  /*5130*/  LEA.HI.X.SX32 R25, R25, R53, 0x1, P6 ;  /* 0x0000003519197211 */ /* 0x000fe400030f0eff */
[C-C-:B------:R-:W-:Y:S02]  /*5140*/  LOP3.LUT R29, R30.reuse, 0x40, R33.reuse, 0xfe, !PT ;  /* 0x000000401e1d7812 */ /* 0x140fe400078efe21 */
[----:B------:R-:W-:-:S02]  /*5150*/  LOP3.LUT R32, R30, 0x48, R33, 0xfe, !PT ;  /* 0x000000481e207812 */ /* 0x000fc400078efe21 */
[C-C-:B------:R-:W-:Y:S02]  /*5160*/  LOP3.LUT R60, R30.reuse, 0x50, R33.reuse, 0xfe, !PT ;  /* 0x000000501e3c7812 */ /* 0x140fe400078efe21 */
[C-C-:B------:R-:W-:Y:S02]  /*5170*/  LOP3.LUT R59, R30.reuse, 0x58, R33.reuse, 0xfe, !PT ;  /* 0x000000581e3b7812 */ /* 0x140fe400078efe21 */
[C-C-:B------:R-:W-:Y:S02]  /*5180*/  LOP3.LUT R31, R30.reuse, 0x60, R33.reuse, 0xfe, !PT ;  /* 0x000000601e1f7812 */ /* 0x140fe400078efe21 */
[C-C-:B------:R-:W-:Y:S02]  /*5190*/  LOP3.LUT R64, R30.reuse, 0x68, R33.reuse, 0xfe, !PT ;  /* 0x000000681e407812 */ /* 0x140fe400078efe21 */
        /* <DEDUP_REMOVED lines=49> */
[----:B------:R-:W-:Y:S01]  /*54b0*/  LOP3.LUT R54, R30, 0x1f8, R33, 0xfe, !PT ;  /* 0x000001f81e367812 */ /* 0x000fe200078efe21 */
[----:B------:R-:W-:Y:S01]  /*54c0*/  IMAD R30, R55, 0x8, R28 ;  /* 0x00000008371e7824 */ /* 0x000fe200078e021c */
[----:B------:R-:W-:Y:S01]  /*54d0*/  LEA R26, P6, R28, R52, 0x1 ;  /* 0x000000341c1a7211 */ /* 0x000fe200078c08ff */
[----:B0-----:R-:W-:Y:S01]  /*54e0*/  @P2 STG.E.U16 [R22.64], R4 ;  /* 0x0000000416002986 */ /* 0x001fe2000c101506 */
[----:B------:R-:W-:-:S02]  /*54f0*/  ISETP.LT.AND P2, PT, R27, c[0x0][0x17c], !P0 ;  /* 0x00005f001b007a0c */ /* 0x000fc40004741270 */
[-C--:B------:R-:W-:Y:S01]  /*5500*/  LEA.HI.X.SX32 R27, R28, R53.reuse, 0x1, P6 ;  /* 0x000000351c1b7211 */ /* 0x080fe200030f0eff */
[----:B------:R-:W0:Y:S01]  /*5510*/  LDS.64 R22, [R56+0x2800] ;  /* 0x0028000038167984 */ /* 0x000e220000000a00 */
[C---:B------:R-:W-:Y:S01]  /*5520*/  LEA R28, P6, R30.reuse, R52, 0x1 ;  /* 0x000000341e1c7211 */ /* 0x040fe200078c08ff */
[----:B------:R-:W-:Y:S02]  /*5530*/  IMAD R58, R55, 0x8, R30 ;  /* 0x00000008373a7824 */ /* 0x000fe400078e021e */
[----:B-1----:R-:W-:Y:S01]  /*5540*/  @P5 STG.E.U16 [R24.64], R10 ;  /* 0x0000000a18005986 */ /* 0x002fe2000c101506 */
[----:B------:R-:W-:Y:S02]  /*5550*/  ISETP.LT.AND P5, PT, R29, c[0x0][0x17c], !P0 ;  /* 0x00005f001d007a0c */ /* 0x000fe400047a1270 */
[----:B------:R-:W-:Y:S01]  /*5560*/  LEA.HI.X.SX32 R29, R30, R53, 0x1, P6 ;  /* 0x000000351e1d7211 */ /* 0x000fe200030f0eff */
[----:B----4-:R-:W-:Y:S01]  /*5570*/  @P4 STG.E.U16 [R26.64], R8 ;  /* 0x000000081a004986 */ /* 0x010fe2000c101506 */
[----:B------:R-:W-:Y:S01]  /*5580*/  ISETP.LT.AND P4, PT, R32, c[0x0][0x17c], !P0 ;  /* 0x00005f0020007a0c */ /* 0x000fe20004781270 */
[----:B------:R-:W-:-:S02]  /*5590*/  IMAD R30, R55, 0x8, R58 ;  /* 0x00000008371e7824 */ /* 0x000fc400078e023a */
[----:B------:R-:W1:Y:S01]  /*55a0*/  LDS.64 R24, [R56+0x2c00] ;  /* 0x002c000038187984 */ /* 0x000e620000000a00 */
[----:B------:R-:W-:-:S03]  /*55b0*/  LEA R32, P6, R58, R52, 0x1 ;  /* 0x000000343a207211 */ /* 0x000fc600078c08ff */
[----:B------:R-:W4:Y:S01]  /*55c0*/  LDS.64 R26, [R56+0x3000] ;  /* 0x00300000381a7984 */ /* 0x000f220000000a00 */
[-C--:B------:R-:W-:Y:S01]  /*55d0*/  LEA.HI.X.SX32 R33, R58, R53.reuse, 0x1, P6 ;  /* 0x000000353a217211 */ /* 0x080fe200030f0eff */
[C---:B------:R-:W-:Y:S01]  /*55e0*/  IMAD R58, R55.reuse, 0x8, R30 ;  /* 0x00000008373a7824 */ /* 0x040fe200078e021e */
[-C--:B------:R-:W-:Y:S01]  /*55f0*/  LEA R62, P6, R30, R52.reuse, 0x1 ;  /* 0x000000341e3e7211 */ /* 0x080fe200078c08ff */
[----:B-----5:R-:W-:Y:S01]  /*5600*/  @P3 STG.E.U16 [R28.64], R12 ;  /* 0x0000000c1c003986 */ /* 0x020fe2000c101506 */
[----:B------:R-:W-:Y:S01]  /*5610*/  ISETP.LT.AND P3, PT, R60, c[0x0][0x17c], !P0 ;  /* 0x00005f003c007a0c */ /* 0x000fe20004761270 */
[C---:B------:R-:W-:Y:S01]  /*5620*/  IMAD R94, R55.reuse, 0x8, R58 ;  /* 0x00000008375e7824 */ /* 0x040fe200078e023a */
[----:B------:R-:W-:Y:S01]  /*5630*/  LEA.HI.X.SX32 R63, R30, R53, 0x1, P6 ;  /* 0x000000351e3f7211 */ /* 0x000fe200030f0eff */
[----:B------:R-:W5:Y:S01]  /*5640*/  LDS.64 R28, [R56+0x3400] ;  /* 0x00340000381c7984 */ /* 0x000f620000000a00 */
[----:B------:R-:W-:Y:S01]  /*5650*/  LEA R60, P6, R58, R52, 0x1 ;  /* 0x000000343a3c7211 */ /* 0x000fe200078c08ff */
[----:B------:R-:W-:-:S03]  /*5660*/  IMAD R96, R55, 0x8, R94 ;  /* 0x0000000837607824 */ /* 0x000fc600078e025e */
[-C--:B------:R-:W-:Y:S02]  /*5670*/  LEA.HI.X.SX32 R61, R58, R53.reuse, 0x1, P6 ;  /* 0x000000353a3d7211 */ /* 0x080fe400030f0eff */
[CC--:B------:R-:W-:Y:S01]  /*5680*/  LEA R58, P6, R94.reuse, R52.reuse, 0x1 ;  /* 0x000000345e3a7211 */ /* 0x0c0fe200078c08ff */
[----:B--2---:R-:W-:Y:S01]  /*5690*/  @P1 STG.E.U16 [R32.64], R16 ;  /* 0x0000001020001986 */ /* 0x004fe2000c101506 */
[----:B------:R-:W-:Y:S02]  /*56a0*/  ISETP.LT.AND P1, PT, R59, c[0x0][0x17c], !P0 ;  /* 0x00005f003b007a0c */ /* 0x000fe40004721270 */
[----:B------:R-:W-:Y:S01]  /*56b0*/  LEA.HI.X.SX32 R59, R94, R53, 0x1, P6 ;  /* 0x000000355e3b7211 */ /* 0x000fe200030f0eff */
[----:B------:R2:W-:Y:S01]  /*56c0*/  @P2 STG.E.U16 [R62.64], R14 ;  /* 0x0000000e3e002986 */ /* 0x0005e2000c101506 */
[----:B------:R-:W-:Y:S01]  /*56d0*/  ISETP.LT.AND P2, PT, R31, c[0x0][0x17c], !P0 ;  /* 0x00005f001f007a0c */ /* 0x000fe20004741270 */
[----:B------:R-:W-:Y:S02]  /*56e0*/  IMAD R94, R55, 0x8, R96 ;  /* 0x00000008375e7824 */ /* 0x000fe400078e0260 */
[----:B------:R-:W5:Y:S04]  /*56f0*/  LDS.64 R30, [R56+0x3800] ;  /* 0x00380000381e7984 */ /* 0x000f680000000a00 */
[----:B------:R0:W-:Y:S01]  /*5700*/  @P5 STG.E.U16 [R60.64], R18 ;  /* 0x000000123c005986 */ /* 0x0001e2000c101506 */
[----:B--2---:R-:W-:-:S03]  /*5710*/  LEA R62, P6, R96, R52, 0x1 ;  /* 0x00000034603e7211 */ /* 0x004fc600078c08ff */
[----:B------:R2:W5:Y:S01]  /*5720*/  LDS.64 R32, [R56+0x3c00] ;  /* 0x003c000038207984 */ /* 0x0005620000000a00 */
[----:B------:R-:W-:Y:S02]  /*5730*/  ISETP.LT.AND P5, PT, R64, c[0x0][0x17c], !P0 ;  /* 0x00005f0040007a0c */ /* 0x000fe400047a1270 */
[-C--:B------:R-:W-:Y:S01]  /*5740*/  LEA.HI.X.SX32 R63, R96, R53.reuse, 0x1, P6 ;  /* 0x00000035603f7211 */ /* 0x080fe200030f0eff */
[----:B------:R-:W-:Y:S01]  /*5750*/  IMAD R96, R55, 0x8, R94 ;  /* 0x0000000837607824 */ /* 0x000fe200078e025e */
[CC--:B------:R-:W-:Y:S01]  /*5760*/  LEA R64, P6, R94.reuse, R52.reuse, 0x1 ;  /* 0x000000345e407211 */ /* 0x0c0fe200078c08ff */
[----:B---3--:R3:W-:Y:S01]  /*5770*/  @P4 STG.E.U16 [R58.64], R20 ;  /* 0x000000143a004986 */ /* 0x0087e2000c101506 */
[----:B------:R-:W-:Y:S02]  /*5780*/  ISETP.LT.AND P4, PT, R65, c[0x0][0x17c], !P0 ;  /* 0x00005f0041007a0c */ /* 0x000fe40004781270 */
[----:B------:R-:W-:Y:S01]  /*5790*/  LEA.HI.X.SX32 R65, R94, R53, 0x1, P6 ;  /* 0x000000355e417211 */ /* 0x000fe200030f0eff */
[----:B0-----:R-:W-:Y:S01]  /*57a0*/  IMAD R60, R55, 0x8, R96 ;  /* 0x00000008373c7824 */ /* 0x001fe200078e0260 */
[----:B--2---:R-:W-:Y:S01]  /*57b0*/  LEA R56, P6, R96, R52, 0x1 ;  /* 0x0000003460387211 */ /* 0x004fe200078c08ff */
[----:B------:R-:W-:Y:S01]  /*57c0*/  @P3 STG.E.U16 [R62.64], R22 ;  /* 0x000000163e003986 */ /* 0x000fe2000c101506 */
[----:B------:R-:W-:-:S02]  /*57d0*/  ISETP.LT.AND P3, PT, R57, c[0x0][0x17c], !P0 ;  /* 0x00005f0039007a0c */ /* 0x000fc40004761270 */
[-C--:B------:R-:W-:Y:S01]  /*57e0*/  LEA.HI.X.SX32 R57, R96, R53.reuse, 0x1, P6 ;  /* 0x0000003560397211 */ /* 0x080fe200030f0eff */
[C---:B------:R-:W-:Y:S01]  /*57f0*/  IMAD R94, R55.reuse, 0x8, R60 ;  /* 0x00000008375e7824 */ /* 0x040fe200078e023c */
[CC--:B---3--:R-:W-:Y:S01]  /*5800*/  LEA R58, P6, R60.reuse, R52.reuse, 0x1 ;  /* 0x000000343c3a7211 */ /* 0x0c8fe200078c08ff */
[----:B-1----:R0:W-:Y:S03]  /*5810*/  @P1 STG.E.U16 [R64.64], R24 ;  /* 0x0000001840001986 */ /* 0x0021e6000c101506 */
[----:B------:R-:W-:Y:S01]  /*5820*/  LEA.HI.X.SX32 R59, R60, R53, 0x1, P6 ;  /* 0x000000353c3b7211 */ /* 0x000fe200030f0eff */
[----:B----4-:R1:W-:Y:S01]  /*5830*/  @P2 STG.E.U16 [R56.64], R26 ;  /* 0x0000001a38002986 */ /* 0x0103e2000c101506 */
[----:B------:R-:W-:Y:S01]  /*5840*/  ISETP.LT.AND P2, PT, R92, c[0x0][0x17c], !P0 ;  /* 0x00005f005c007a0c */ /* 0x000fe20004741270 */
[----:B------:R-:W-:Y:S01]  /*5850*/  IMAD R92, R55, 0x8, R94 ;  /* 0x00000008375c7824 */ /* 0x000fe200078e025e */
[----:B------:R-:W-:-:S04]  /*5860*/  LEA R60, P6, R94, R52, 0x1 ;  /* 0x000000345e3c7211 */ /* 0x000fc800078c08ff */
[-C--:B------:R-:W-:Y:S01]  /*5870*/  LEA.HI.X.SX32 R61, R94, R53.reuse, 0x1, P6 ;  /* 0x000000355e3d7211 */ /* 0x080fe200030f0eff */
[C---:B0-----:R-:W-:Y:S01]  /*5880*/  IMAD R64, R55.reuse, 0x8, R92 ;  /* 0x0000000837407824 */ /* 0x041fe200078e025c */
[-C--:B------:R-:W-:Y:S01]  /*5890*/  LEA R62, P6, R92, R52.reuse, 0x1 ;  /* 0x000000345c3e7211 */ /* 0x080fe200078c08ff */
[----:B-----5:R0:W-:Y:S01]  /*58a0*/  @P5 STG.E.U16 [R58.64], R28 ;  /* 0x0000001c3a005986 */ /* 0x0201e2000c101506 */
[----:B------:R-:W-:Y:S01]  /*58b0*/  ISETP.LT.AND P5, PT, R90, c[0x0][0x17c], !P0 ;  /* 0x00005f005a007a0c */ /* 0x000fe200047a1270 */
[----:B------:R-:W-:Y:S01]  /*58c0*/  IMAD R90, R55, 0x8, R64 ;  /* 0x00000008375a7824 */ /* 0x000fe200078e0240 */
[----:B------:R-:W-:Y:S02]  /*58d0*/  LEA.HI.X.SX32 R63, R92, R53, 0x1, P6 ;  /* 0x000000355c3f7211 */ /* 0x000fe400030f0eff */
[----:B-1----:R-:W-:Y:S02]  /*58e0*/  LEA R56, P6, R64, R52, 0x1 ;  /* 0x0000003440387211 */ /* 0x002fe400078c08ff */
[----:B------:R-:W-:-:S02]  /*58f0*/  ISETP.LT.AND P1, PT, R93, c[0x0][0x17c], !P0 ;  /* 0x00005f005d007a0c */ /* 0x000fc40004721270 */
[-C--:B------:R-:W-:Y:S02]  /*5900*/  LEA.HI.X.SX32 R57, R64, R53.reuse, 0x1, P6 ;  /* 0x0000003540397211 */ /* 0x080fe400030f0eff */
[----:B0-----:R-:W-:Y:S01]  /*5910*/  PRMT R28, R2, 0x7632, R28 ;  /* 0x00007632021c7816 */ /* 0x001fe2000000001c */
[C---:B------:R-:W-:Y:S01]  /*5920*/  IMAD R2, R55.reuse, 0x8, R90 ;  /* 0x0000000837027824 */ /* 0x040fe200078e025a */
[-C--:B------:R-:W-:Y:S01]  /*5930*/  LEA R58, P6, R90, R52.reuse, 0x1 ;  /* 0x000000345a3a7211 */ /* 0x080fe200078c08ff */
[----:B------:R0:W-:Y:S01]  /*5940*/  @P4 STG.E.U16 [R60.64], R30 ;  /* 0x0000001e3c004986 */ /* 0x0001e2000c101506 */
[----:B------:R-:W-:Y:S01]  /*5950*/  PRMT R4, R6, 0x7632, R4 ;  /* 0x0000763206047816 */ /* 0x000fe20000000004 */
[----:B------:R-:W-:Y:S01]  /*5960*/  IMAD R6, R55, 0x8, R2 ;  /* 0x0000000837067824 */ /* 0x000fe200078e0202 */
[----:B------:R-:W-:Y:S01]  /*5970*/  LEA.HI.X.SX32 R59, R90, R53, 0x1, P6 ;  /* 0x000000355a3b7211 */ /* 0x000fe200030f0eff */
[----:B------:R1:W-:Y:S01]  /*5980*/  @P3 STG.E.U16 [R62.64], R32 ;  /* 0x000000203e003986 */ /* 0x0003e2000c101506 */
[----:B0-----:R-:W-:-:S04]  /*5990*/  LEA R60, P6, R2, R52, 0x1 ;  /* 0x00000034023c7211 */ /* 0x001fc800078c08ff */
[-C--:B------:R-:W-:Y:S01]  /*59a0*/  LEA.HI.X.SX32 R61, R2, R53.reuse, 0x1, P6 ;  /* 0x00000035023d7211 */ /* 0x080fe200030f0eff */
[----:B------:R-:W-:Y:S01]  /*59b0*/  IMAD R2, R55, 0x8, R6 ;  /* 0x0000000837027824 */ /* 0x000fe200078e0206 */
[-C--:B-1----:R-:W-:Y:S01]  /*59c0*/  LEA R62, P6, R6, R52.reuse, 0x1 ;  /* 0x00000034063e7211 */ /* 0x082fe200078c08ff */
[----:B------:R0:W-:Y:S01]  /*59d0*/  @P1 STG.E.U16 [R56.64], R28 ;  /* 0x0000001c38001986 */ /* 0x0001e2000c101506 */
[----:B------:R-:W-:Y:S02]  /*59e0*/  PRMT R30, R4, 0x7632, R30 ;  /* 0x00007632041e7816 */ /* 0x000fe4000000001e */
[----:B------:R-:W-:Y:S01]  /*59f0*/  LEA.HI.X.SX32 R63, R6, R53, 0x1, P6 ;  /* 0x00000035063f7211 */ /* 0x000fe200030f0eff */
[----:B------:R1:W-:Y:S01]  /*5a00*/  @P2 STG.E.U16 [R58.64], R4 ;  /* 0x000000043a002986 */ /* 0x0003e2000c101506 */
[----:B------:R-:W-:Y:S02]  /*5a10*/  ISETP.LT.AND P4, PT, R91, c[0x0][0x17c], !P0 ;  /* 0x00005f005b007a0c */ /* 0x000fe40004781270 */
[----:B0-----:R-:W-:Y:S01]  /*5a20*/  LEA R56, P6, R2, R52, 0x1 ;  /* 0x0000003402387211 */ /* 0x001fe200078c08ff */
[----:B-1----:R-:W-:-:S03]  /*5a30*/  IMAD R4, R55, 0x8, R2 ;  /* 0x0000000837047824 */ /* 0x002fc600078e0202 */
[-C--:B------:R-:W-:Y:S02]  /*5a40*/  LEA.HI.X.SX32 R57, R2, R53.reuse, 0x1, P6 ;  /* 0x0000003502397211 */ /* 0x080fe400030f0eff */
[----:B------:R-:W-:Y:S01]  /*5a50*/  ISETP.LT.AND P3, PT, R89, c[0x0][0x17c], !P0 ;  /* 0x00005f0059007a0c */ /* 0x000fe20004761270 */
[C---:B------:R-:W-:Y:S01]  /*5a60*/  IMAD R2, R55.reuse, 0x8, R4 ;  /* 0x0000000837027824 */ /* 0x040fe200078e0204 */
[----:B------:R-:W-:Y:S01]  /*5a70*/  LEA R58, P6, R4, R52, 0x1 ;  /* 0x00000034043a7211 */ /* 0x000fe200078c08ff */
[----:B------:R0:W-:Y:S01]  /*5a80*/  @P5 STG.E.U16 [R60.64], R30 ;  /* 0x0000001e3c005986 */ /* 0x0001e2000c101506 */
[----:B------:R-:W-:Y:S02]  /*5a90*/  PRMT R10, R10, 0x7632, R10 ;  /* 0x000076320a0a7816 */ /* 0x000fe4000000000a */
[----:B------:R-:W-:Y:S01]  /*5aa0*/  LEA.HI.X.SX32 R59, R4, R53, 0x1, P6 ;  /* 0x00000035043b7211 */ /* 0x000fe200030f0eff */
[----:B------:R-:W-:Y:S01]  /*5ab0*/  IMAD R4, R55, 0x8, R2 ;  /* 0x0000000837047824 */ /* 0x000fe200078e0202 */
[----:B------:R-:W-:Y:S01]  /*5ac0*/  ISETP.LT.AND P1, PT, R88, c[0x0][0x17c], !P0 ;  /* 0x00005f0058007a0c */ /* 0x000fe20004721270 */
[----:B------:R1:W-:Y:S01]  /*5ad0*/  @P4 STG.E.U16 [R62.64], R10 ;  /* 0x0000000a3e004986 */ /* 0x0003e2000c101506 */
[----:B------:R-:W-:-:S02]  /*5ae0*/  PRMT R28, R8, 0x7632, R28 ;  /* 0x00007632081c7816 */ /* 0x000fc4000000001c */
[CC--:B0-----:R-:W-:Y:S02]  /*5af0*/  LEA R60, P6, R2.reuse, R52.reuse, 0x1 ;  /* 0x00000034023c7211 */ /* 0x0c1fe400078c08ff */
[----:B------:R-:W-:Y:S02]  /*5b00*/  ISETP.LT.AND P2, PT, R87, c[0x0][0x17c], !P0 ;  /* 0x00005f0057007a0c */ /* 0x000fe40004741270 */
[-C--:B------:R-:W-:Y:S01]  /*5b10*/  LEA.HI.X.SX32 R61, R2, R53.reuse, 0x1, P6 ;  /* 0x00000035023d7211 */ /* 0x080fe200030f0eff */
[C---:B------:R-:W-:Y:S01]  /*5b20*/  IMAD R2, R55.reuse, 0x8, R4 ;  /* 0x0000000837027824 */ /* 0x040fe200078e0204 */
[----:B-1----:R-:W-:Y:S01]  /*5b30*/  LEA R62, P6, R4, R52, 0x1 ;  /* 0x00000034043e7211 */ /* 0x002fe200078c08ff */
        /* <DEDUP_REMOVED lines=55> */
[-C--:B0-----:R-:W-:Y:S02]  /*5eb0*/  LEA R56, P6, R2, R52.reuse, 0x1 ;  /* 0x0000003402387211 */ /* 0x081fe400078c08ff */
[----:B------:R-:W-:Y:S02]  /*5ec0*/  ISETP.LT.AND P2, PT, R78, c[0x0][0x17c], !P0 ;  /* 0x00005f004e007a0c */ /* 0x000fe40004741270 */
[-C--:B------:R-:W-:Y:S01]  /*5ed0*/  LEA.HI.X.SX32 R57, R2, R53.reuse, 0x1, P6 ;  /* 0x0000003502397211 */ /* 0x080fe200030f0eff */
[C---:B------:R-:W-:Y:S01]  /*5ee0*/  IMAD R2, R55.reuse, 0x8, R4 ;  /* 0x0000000837027824 */ /* 0x040fe200078e0204 */
[-C--:B-1----:R-:W-:Y:S01]  /*5ef0*/  LEA R58, P6, R4, R52.reuse, 0x1 ;  /* 0x00000034043a7211 */ /* 0x082fe200078c08ff */
[----:B------:R0:W-:Y:S01]  /*5f00*/  @P3 STG.E.U16 [R60.64], R30 ;  /* 0x0000001e3c003986 */ /* 0x0001e2000c101506 */
[----:B------:R-:W-:Y:S02]  /*5f10*/  PRMT R32, R32, 0x7632, R32 ;  /* 0x0000763220207816 */ /* 0x000fe40000000020 */
[----:B------:R-:W-:Y:S01]  /*5f20*/  LEA.HI.X.SX32 R59, R4, R53, 0x1, P6 ;  /* 0x00000035043b7211 */ /* 0x000fe200030f0eff */
[----:B------:R-:W-:Y:S01]  /*5f30*/  IMAD R4, R55, 0x8, R2 ;  /* 0x0000000837047824 */ /* 0x000fe200078e0202 */
[----:B------:R-:W-:Y:S01]  /*5f40*/  ISETP.LT.AND P5, PT, R77, c[0x0][0x17c], !P0 ;  /* 0x00005f004d007a0c */ /* 0x000fe200047a1270 */
[----:B------:R1:W-:Y:S01]  /*5f50*/  @P1 STG.E.U16 [R62.64], R32 ;  /* 0x000000203e001986 */ /* 0x0003e2000c101506 */
[----:B0-----:R-:W-:-:S02]  /*5f60*/  LEA R60, P6, R2, R52, 0x1 ;  /* 0x00000034023c7211 */ /* 0x001fc400078c08ff */
[----:B------:R-:W-:Y:S02]  /*5f70*/  ISETP.LT.AND P4, PT, R75, c[0x0][0x17c], !P0 ;  /* 0x00005f004b007a0c */ /* 0x000fe40004781270 */
[-C--:B------:R-:W-:Y:S01]  /*5f80*/  LEA.HI.X.SX32 R61, R2, R53.reuse, 0x1, P6 ;  /* 0x00000035023d7211 */ /* 0x080fe200030f0eff */
[C---:B------:R-:W-:Y:S01]  /*5f90*/  IMAD R2, R55.reuse, 0x8, R4 ;  /* 0x0000000837027824 */ /* 0x040fe200078e0204 */
[----:B-1----:R-:W-:Y:S01]  /*5fa0*/  LEA R62, P6, R4, R52, 0x1 ;  /* 0x00000034043e7211 */ /* 0x002fe200078c08ff */
[----:B------:R0:W-:Y:S01]  /*5fb0*/  @P2 STG.E.U16 [R56.64], R3 ;  /* 0x0000000338002986 */ /* 0x0001e2000c101506 */
[----:B------:R-:W-:Y:S02]  /*5fc0*/  ISETP.LT.AND P3, PT, R74, c[0x0][0x17c], !P0 ;  /* 0x00005f004a007a0c */ /* 0x000fe40004761270 */
[----:B------:R-:W-:Y:S01]  /*5fd0*/  LEA.HI.X.SX32 R63, R4, R53, 0x1, P6 ;  /* 0x00000035043f7211 */ /* 0x000fe200030f0eff */
[----:B------:R-:W-:Y:S01]  /*5fe0*/  IMAD R4, R55, 0x8, R2 ;  /* 0x0000000837047824 */ /* 0x000fe200078e0202 */
[----:B------:R1:W-:Y:S01]  /*5ff0*/  @P5 STG.E.U16 [R58.64], R7 ;  /* 0x000000073a005986 */ /* 0x0003e2000c101506 */
[----:B------:R-:W-:-:S02]  /*6000*/  ISETP.LT.AND P1, PT, R73, c[0x0][0x17c], !P0 ;  /* 0x00005f0049007a0c */ /* 0x000fc40004721270 */
[----:B0-----:R-:W-:-:S04]  /*6010*/  LEA R56, P6, R2, R52, 0x1 ;  /* 0x0000003402387211 */ /* 0x001fc800078c08ff */
[-C--:B------:R-:W-:Y:S01]  /*6020*/  LEA.HI.X.SX32 R57, R2, R53.reuse, 0x1, P6 ;  /* 0x0000003502397211 */ /* 0x080fe200030f0eff */
[C---:B------:R-:W-:Y:S01]  /*6030*/  IMAD R2, R55.reuse, 0x8, R4 ;  /* 0x0000000837027824 */ /* 0x040fe200078e0204 */
[-C--:B-1----:R-:W-:Y:S01]  /*6040*/  LEA R58, P6, R4, R52.reuse, 0x1 ;  /* 0x00000034043a7211 */ /* 0x082fe200078c08ff */
[----:B------:R0:W-:Y:S01]  /*6050*/  @P4 STG.E.U16 [R60.64], R5 ;  /* 0x000000053c004986 */ /* 0x0001e2000c101506 */
[----:B------:R-:W-:Y:S02]  /*6060*/  ISETP.LT.AND P2, PT, R72, c[0x0][0x17c], !P0 ;  /* 0x00005f0048007a0c */ /* 0x000fe40004741270 */
[----:B------:R-:W-:Y:S01]  /*6070*/  LEA.HI.X.SX32 R59, R4, R53, 0x1, P6 ;  /* 0x00000035043b7211 */ /* 0x000fe200030f0eff */
[----:B------:R-:W-:Y:S01]  /*6080*/  IMAD R4, R55, 0x8, R2 ;  /* 0x0000000837047824 */ /* 0x000fe200078e0202 */
[----:B------:R1:W-:Y:S01]  /*6090*/  @P3 STG.E.U16 [R62.64], R11 ;  /* 0x0000000b3e003986 */ /* 0x0003e2000c101506 */
[----:B------:R-:W-:Y:S02]  /*60a0*/  ISETP.LT.AND P5, PT, R71, c[0x0][0x17c], !P0 ;  /* 0x00005f0047007a0c */ /* 0x000fe400047a1270 */
        /* <DEDUP_REMOVED lines=8> */
[----:B------:R-:W-:Y:S01]  /*6130*/  ISETP.LT.AND P3, PT, R69, c[0x0][0x17c], !P0 ;  /* 0x00005f0045007a0c */ /* 0x000fe20004761270 */
[----:B------:R1:W-:Y:S01]  /*6140*/  @P2 STG.E.U16 [R58.64], R13 ;  /* 0x0000000d3a002986 */ /* 0x0003e2000c101506 */
        /* <DEDUP_REMOVED lines=9> */
[----:B------:R-:W-:Y:S01]  /*61e0*/  @P4 STG.E.U16 [R62.64], R15 ;  /* 0x0000000f3e004986 */ /* 0x000fe2000c101506 */
[----:B0-----:R-:W-:-:S03]  /*61f0*/  LEA R60, P6, R2, R52, 0x1 ;  /* 0x00000034023c7211 */ /* 0x001fc600078c08ff */
[----:B------:R0:W-:Y:S01]  /*6200*/  @P3 STG.E.U16 [R56.64], R19 ;  /* 0x0000001338003986 */ /* 0x0001e2000c101506 */
[----:B------:R-:W-:Y:S02]  /*6210*/  ISETP.LT.AND P3, PT, R50, c[0x0][0x17c], !P0 ;  /* 0x00005f0032007a0c */ /* 0x000fe40004761270 */
[-C--:B------:R-:W-:Y:S01]  /*6220*/  LEA.HI.X.SX32 R61, R2, R53.reuse, 0x1, P6 ;  /* 0x00000035023d7211 */ /* 0x080fe200030f0eff */
[----:B------:R-:W-:Y:S01]  /*6230*/  IMAD R2, R55, 0x8, R4 ;  /* 0x0000000837027824 */ /* 0x000fe200078e0204 */
[-C--:B------:R-:W-:Y:S02]  /*6240*/  LEA R50, P6, R4, R52.reuse, 0x1 ;  /* 0x0000003404327211 */ /* 0x080fe400078c08ff */
[----:B------:R-:W-:Y:S02]  /*6250*/  ISETP.LT.AND P4, PT, R51, c[0x0][0x17c], !P0 ;  /* 0x00005f0033007a0c */ /* 0x000fe40004781270 */
[----:B------:R-:W-:Y:S02]  /*6260*/  ISETP.LT.AND P5, PT, R66, c[0x0][0x17c], !P0 ;  /* 0x00005f0042007a0c */ /* 0x000fe400047a1270 */
[-C--:B------:R-:W-:Y:S01]  /*6270*/  LEA.HI.X.SX32 R51, R4, R53.reuse, 0x1, P6 ;  /* 0x0000003504337211 */ /* 0x080fe200030f0eff */
[C---:B------:R-:W-:Y:S01]  /*6280*/  IMAD R4, R55.reuse, 0x8, R2 ;  /* 0x0000000837047824 */ /* 0x040fe200078e0202 */
[CC--:B0-----:R-:W-:Y:S01]  /*6290*/  LEA R56, P6, R2.reuse, R52.reuse, 0x1 ;  /* 0x0000003402387211 */ /* 0x0c1fe200078c08ff */
[----:B------:R0:W-:Y:S03]  /*62a0*/  @P1 STG.E.U16 [R58.64], R21 ;  /* 0x000000153a001986 */ /* 0x0001e6000c101506 */
[----:B------:R-:W-:Y:S01]  /*62b0*/  LEA.HI.X.SX32 R57, R2, R53, 0x1, P6 ;  /* 0x0000003502397211 */ /* 0x000fe200030f0eff */
[----:B------:R-:W-:Y:S01]  /*62c0*/  @P2 STG.E.U16 [R60.64], R23 ;  /* 0x000000173c002986 */ /* 0x000fe2000c101506 */
[----:B------:R-:W-:Y:S01]  /*62d0*/  ISETP.LT.AND P2, PT, R48, c[0x0][0x17c], !P0 ;  /* 0x00005f0030007a0c */ /* 0x000fe20004741270 */
[----:B------:R-:W-:Y:S01]  /*62e0*/  IMAD R2, R55, 0x8, R4 ;  /* 0x0000000837027824 */ /* 0x000fe200078e0204 */
[----:B------:R-:W-:-:S02]  /*62f0*/  LEA R48, P6, R4, R52, 0x1 ;  /* 0x0000003404307211 */ /* 0x000fc400078c08ff */
        /* <DEDUP_REMOVED lines=11> */
[----:B------:R-:W-:Y:S01]  /*63b0*/  LEA.HI.X.SX32 R47, R4, R53, 0x1, P6 ;  /* 0x00000035042f7211 */ /* 0x000fe200030f0eff */
[----:B------:R-:W-:Y:S01]  /*63c0*/  IMAD R4, R55, 0x8, R2 ;  /* 0x0000000837047824 */ /* 0x000fe200078e0202 */
[----:B0-----:R-:W-:-:S04]  /*63d0*/  LEA R50, P6, R2, R52, 0x1 ;  /* 0x0000003402327211 */ /* 0x001fc800078c08ff */
[-C--:B------:R-:W-:Y:S01]  /*63e0*/  LEA.HI.X.SX32 R51, R2, R53.reuse, 0x1, P6 ;  /* 0x0000003502337211 */ /* 0x080fe200030f0eff */
[----:B------:R-:W-:Y:S01]  /*63f0*/  IMAD R8, R55, 0x8, R4 ;  /* 0x0000000837087824 */ /* 0x000fe200078e0204 */
[CC--:B------:R-:W-:Y:S02]  /*6400*/  LEA R2, P6, R4.reuse, R52.reuse, 0x1 ;  /* 0x0000003404027211 */ /* 0x0c0fe400078c08ff */
[----:B------:R-:W-:Y:S01]  /*6410*/  PRMT R25, R3, 0x7632, R25 ;  /* 0x0000763203197816 */ /* 0x000fe20000000019 */
[----:B------:R-:W-:Y:S01]  /*6420*/  @P3 STG.E.U16 [R48.64], R29 ;  /* 0x0000001d30003986 */ /* 0x000fe2000c101506 */
[----:B------:R-:W-:Y:S02]  /*6430*/  PRMT R7, R7, 0x7632, R7 ;  /* 0x0000763207077816 */ /* 0x000fe40000000007 */
[----:B------:R-:W-:Y:S01]  /*6440*/  LEA.HI.X.SX32 R3, R4, R53, 0x1, P6 ;  /* 0x0000003504037211 */ /* 0x000fe200030f0eff */
[----:B------:R-:W-:Y:S01]  /*6450*/  @P1 STG.E.U16 [R58.64], R31 ;  /* 0x0000001f3a001986 */ /* 0x000fe2000c101506 */
[----:B------:R-:W-:Y:S01]  /*6460*/  ISETP.LT.AND P3, PT, R43, c[0x0][0x17c], !P0 ;  /* 0x00005f002b007a0c */ /* 0x000fe20004761270 */
[----:B------:R-:W-:Y:S01]  /*6470*/  IMAD R10, R55, 0x8, R8 ;  /* 0x00000008370a7824 */ /* 0x000fe200078e0208 */
[----:B------:R-:W-:Y:S01]  /*6480*/  LEA R6, P6, R8, R52, 0x1 ;  /* 0x0000003408067211 */ /* 0x000fe200078c08ff */
[----:B------:R-:W-:Y:S01]  /*6490*/  @P2 STG.E.U16 [R46.64], R33 ;  /* 0x000000212e002986 */ /* 0x000fe2000c101506 */
[----:B------:R-:W-:-:S03]  /*64a0*/  ISETP.LT.AND P1, PT, R45, c[0x0][0x17c], !P0 ;  /* 0x00005f002d007a0c */ /* 0x000fc60004721270 */
[----:B------:R-:W-:Y:S04]  /*64b0*/  @P5 STG.E.U16 [R50.64], R25 ;  /* 0x0000001932005986 */ /* 0x000fe8000c101506 */
[----:B------:R0:W-:Y:S01]  /*64c0*/  @P4 STG.E.U16 [R2.64], R7 ;  /* 0x0000000702004986 */ /* 0x0001e2000c101506 */
[----:B------:R-:W-:Y:S02]  /*64d0*/  PRMT R11, R11, 0x7632, R11 ;  /* 0x000076320b0b7816 */ /* 0x000fe4000000000b */
[----:B0-----:R-:W-:Y:S01]  /*64e0*/  LEA.HI.X.SX32 R7, R8, R53, 0x1, P6 ;  /* 0x0000003508077211 */ /* 0x001fe200030f0eff */
[----:B------:R-:W-:Y:S01]  /*64f0*/  IMAD R8, R55, 0x8, R10 ;  /* 0x0000000837087824 */ /* 0x000fe200078e020a */
[----:B------:R-:W-:Y:S02]  /*6500*/  LEA R4, P6, R10, R52, 0x1 ;  /* 0x000000340a047211 */ /* 0x000fe400078c08ff */
[----:B------:R-:W-:-:S02]  /*6510*/  PRMT R3, R5, 0x7632, R3 ;  /* 0x0000763205037816 */ /* 0x000fc40000000003 */
[-C--:B------:R-:W-:Y:S01]  /*6520*/  LEA.HI.X.SX32 R5, R10, R53.reuse, 0x1, P6 ;  /* 0x000000350a057211 */ /* 0x080fe200030f0eff */
[C---:B------:R-:W-:Y:S01]  /*6530*/  IMAD R10, R55.reuse, 0x8, R8 ;  /* 0x00000008370a7824 */ /* 0x040fe200078e0208 */
[----:B------:R-:W-:Y:S01]  /*6540*/  LEA R2, P6, R8, R52, 0x1 ;  /* 0x0000003408027211 */ /* 0x000fe200078c08ff */
[----:B------:R0:W-:Y:S01]  /*6550*/  @P3 STG.E.U16 [R6.64], R3 ;  /* 0x0000000306003986 */ /* 0x0001e2000c101506 */
[----:B------:R-:W-:Y:S01]  /*6560*/  ISETP.LT.AND P2, PT, R42, c[0x0][0x17c], !P0 ;  /* 0x00005f002a007a0c */ /* 0x000fe20004741270 */
[----:B------:R-:W-:Y:S02]  /*6570*/  IMAD R12, R55, 0x8, R10 ;  /* 0x00000008370c7824 */ /* 0x000fe400078e020a */
[----:B------:R1:W-:Y:S01]  /*6580*/  @P1 STG.E.U16 [R4.64], R11 ;  /* 0x0000000b04001986 */ /* 0x0003e2000c101506 */
[----:B------:R-:W-:Y:S02]  /*6590*/  ISETP.LT.AND P5, PT, R44, c[0x0][0x17c], !P0 ;  /* 0x00005f002c007a0c */ /* 0x000fe400047a1270 */
[----:B0-----:R-:W-:-:S02]  /*65a0*/  LEA.HI.X.SX32 R3, R8, R53, 0x1, P6 ;  /* 0x0000003508037211 */ /* 0x001fc400030f0eff */
[CC--:B------:R-:W-:Y:S02]  /*65b0*/  LEA R8, P6, R10.reuse, R52.reuse, 0x1 ;  /* 0x000000340a087211 */ /* 0x0c0fe400078c08ff */
[----:B-1----:R-:W-:Y:S02]  /*65c0*/  PRMT R5, R9, 0x7632, R5 ;  /* 0x0000763209057816 */ /* 0x002fe40000000005 */
[-C--:B------:R-:W-:Y:S01]  /*65d0*/  LEA.HI.X.SX32 R9, R10, R53.reuse, 0x1, P6 ;  /* 0x000000350a097211 */ /* 0x080fe200030f0eff */
[----:B------:R-:W-:Y:S01]  /*65e0*/  IMAD R10, R55, 0x8, R12 ;  /* 0x00000008370a7824 */ /* 0x000fe200078e020c */
[----:B------:R-:W-:Y:S02]  /*65f0*/  ISETP.LT.AND P4, PT, R39, c[0x0][0x17c], !P0 ;  /* 0x00005f0027007a0c */ /* 0x000fe40004781270 */
[CC--:B------:R-:W-:Y:S01]  /*6600*/  LEA R6, P6, R12.reuse, R52.reuse, 0x1 ;  /* 0x000000340c067211 */ /* 0x0c0fe200078c08ff */
[----:B------:R0:W-:Y:S03]  /*6610*/  @P2 STG.E.U16 [R2.64], R5 ;  /* 0x0000000502002986 */ /* 0x0001e6000c101506 */
[----:B------:R-:W-:Y:S01]  /*6620*/  LEA.HI.X.SX32 R7, R12, R53, 0x1, P6 ;  /* 0x000000350c077211 */ /* 0x000fe200030f0eff */
[----:B------:R-:W-:Y:S01]  /*6630*/  IMAD R12, R55, 0x8, R10 ;  /* 0x00000008370c7824 */ /* 0x000fe200078e020a */
[----:B------:R-:W-:-:S02]  /*6640*/  LEA R4, P6, R10, R52, 0x1 ;  /* 0x000000340a047211 */ /* 0x000fc400078c08ff */
[----:B------:R-:W-:Y:S02]  /*6650*/  PRMT R13, R13, 0x7632, R13 ;  /* 0x000076320d0d7816 */ /* 0x000fe4000000000d */
[----:B------:R-:W-:Y:S02]  /*6660*/  ISETP.LT.AND P3, PT, R41, c[0x0][0x17c], !P0 ;  /* 0x00005f0029007a0c */ /* 0x000fe40004761270 */
[----:B0-----:R-:W-:Y:S02]  /*6670*/  PRMT R3, R17, 0x7632, R3 ;  /* 0x0000763211037816 */ /* 0x001fe40000000003 */
[----:B------:R-:W-:Y:S01]  /*6680*/  LEA.HI.X.SX32 R5, R10, R53, 0x1, P6 ;  /* 0x000000350a057211 */ /* 0x000fe200030f0eff */
[----:B------:R-:W-:Y:S01]  /*6690*/  IMAD R10, R55, 0x8, R12 ;  /* 0x00000008370a7824 */ /* 0x000fe200078e020c */
[----:B------:R-:W-:Y:S01]  /*66a0*/  LEA R2, P6, R12, R52, 0x1 ;  /* 0x000000340c027211 */ /* 0x000fe200078c08ff */
[----:B------:R-:W-:Y:S01]  /*66b0*/  @P5 STG.E.U16 [R8.64], R13 ;  /* 0x0000000d08005986 */ /* 0x000fe2000c101506 */
[----:B------:R-:W-:-:S03]  /*66c0*/  ISETP.LT.AND P1, PT, R40, c[0x0][0x17c], !P0 ;  /* 0x00005f0028007a0c */ /* 0x000fc60004721270 */
[----:B------:R0:W-:Y:S01]  /*66d0*/  @P4 STG.E.U16 [R6.64], R3 ;  /* 0x0000000306004986 */ /* 0x0001e2000c101506 */
[----:B------:R-:W-:Y:S02]  /*66e0*/  PRMT R15, R15, 0x7632, R15 ;  /* 0x000076320f0f7816 */ /* 0x000fe4000000000f */
[----:B------:R-:W-:Y:S02]  /*66f0*/  PRMT R19, R19, 0x7632, R19 ;  /* 0x0000763213137816 */ /* 0x000fe40000000013 */
[----:B------:R-:W-:Y:S02]  /*6700*/  ISETP.LT.AND P2, PT, R38, c[0x0][0x17c], !P0 ;  /* 0x00005f0026007a0c */ /* 0x000fe40004741270 */
[----:B0-----:R-:W-:Y:S01]  /*6710*/  LEA.HI.X.SX32 R3, R12, R53, 0x1, P6 ;  /* 0x000000350c037211 */ /* 0x001fe200030f0eff */
[----:B------:R-:W-:-:S04]  /*6720*/  IMAD R12, R55, 0x8, R10 ;  /* 0x00000008370c7824 */ /* 0x000fc800078e020a */
[C---:B------:R-:W-:Y:S01]  /*6730*/  IMAD R14, R55.reuse, 0x8, R12 ;  /* 0x00000008370e7824 */ /* 0x040fe200078e020c */
[----:B------:R0:W-:Y:S01]  /*6740*/  @P3 STG.E.U16 [R4.64], R15 ;  /* 0x0000000f04003986 */ /* 0x0001e2000c101506 */
[CC--:B------:R-:W-:Y:S02]  /*6750*/  LEA R8, P6, R10.reuse, R52.reuse, 0x1 ;  /* 0x000000340a087211 */ /* 0x0c0fe400078c08ff */
[C---:B------:R-:W-:Y:S01]  /*6760*/  IMAD R16, R55.reuse, 0x8, R14 ;  /* 0x0000000837107824 */ /* 0x040fe200078e020e */
[----:B------:R-:W-:Y:S01]  /*6770*/  @P1 STG.E.U16 [R2.64], R19 ;  /* 0x0000001302001986 */ /* 0x000fe2000c101506 */
[----:B------:R-:W-:Y:S02]  /*6780*/  LEA.HI.X.SX32 R9, R10, R53, 0x1, P6 ;  /* 0x000000350a097211 */ /* 0x000fe400030f0eff */
[----:B------:R-:W-:Y:S01]  /*6790*/  IMAD R18, R55, 0x8, R16 ;  /* 0x0000000837127824 */ /* 0x000fe200078e0210 */
[----:B------:R-:W-:Y:S02]  /*67a0*/  PRMT R21, R21, 0x7632, R21 ;  /* 0x0000763215157816 */ /* 0x000fe40000000015 */
[----:B0-----:R-:W-:-:S04]  /*67b0*/  LEA R4, P1, R12, R52, 0x1 ;  /* 0x000000340c047211 */ /* 0x001fc800078208ff */
[----:B------:R-:W-:Y:S01]  /*67c0*/  LEA.HI.X.SX32 R5, R12, R53, 0x1, P1 ;  /* 0x000000350c057211 */ /* 0x000fe200008f0eff */
[----:B------:R-:W-:Y:S01]  /*67d0*/  IMAD R12, R55, 0x8, R18 ;  /* 0x00000008370c7824 */ /* 0x000fe200078e0212 */
[----:B------:R0:W-:Y:S01]  /*67e0*/  @P2 STG.E.U16 [R8.64], R21 ;  /* 0x0000001508002986 */ /* 0x0001e2000c101506 */
[-C--:B------:R-:W-:Y:S02]  /*67f0*/  LEA R6, P2, R14, R52.reuse, 0x1 ;  /* 0x000000340e067211 */ /* 0x080fe400078408ff */
[----:B------:R-:W-:Y:S02]  /*6800*/  ISETP.LT.AND P5, PT, R36, c[0x0][0x17c], !P0 ;  /* 0x00005f0024007a0c */ /* 0x000fe400047a1270 */
[----:B------:R-:W-:Y:S02]  /*6810*/  ISETP.LT.AND P4, PT, R37, c[0x0][0x17c], !P0 ;  /* 0x00005f0025007a0c */ /* 0x000fe40004781270 */
[----:B------:R-:W-:Y:S02]  /*6820*/  ISETP.LT.AND P3, PT, R35, c[0x0][0x17c], !P0 ;  /* 0x00005f0023007a0c */ /* 0x000fe40004761270 */
[----:B------:R-:W-:-:S02]  /*6830*/  LEA R10, P6, R16, R52, 0x1 ;  /* 0x00000034100a7211 */ /* 0x000fc400078c08ff */
[----:B0-----:R-:W-:Y:S02]  /*6840*/  LEA R8, P1, R12, R52, 0x1 ;  /* 0x000000340c087211 */ /* 0x001fe400078208ff */
[-C--:B------:R-:W-:Y:S02]  /*6850*/  LEA.HI.X.SX32 R7, R14, R53.reuse, 0x1, P2 ;  /* 0x000000350e077211 */ /* 0x080fe400010f0eff */
[----:B------:R-:W-:Y:S02]  /*6860*/  ISETP.LT.AND P2, PT, R34, c[0x0][0x17c], !P0 ;  /* 0x00005f0022007a0c */ /* 0x000fe40004741270 */
[----:B------:R-:W-:Y:S02]  /*6870*/  LEA.HI.X.SX32 R9, R12, R53, 0x1, P1 ;  /* 0x000000350c097211 */ /* 0x000fe400008f0eff */
[----:B------:R-:W-:Y:S02]  /*6880*/  ISETP.LT.AND P1, PT, R0, c[0x0][0x17c], !P0 ;  /* 0x00005f0000007a0c */ /* 0x000fe40004721270 */
[----:B------:R-:W-:-:S02]  /*6890*/  ISETP.LT.AND P0, PT, R54, c[0x0][0x17c], !P0 ;  /* 0x00005f0036007a0c */ /* 0x000fc40004701270 */
[-C--:B------:R-:W-:Y:S02]  /*68a0*/  LEA.HI.X.SX32 R11, R16, R53.reuse, 0x1, P6 ;  /* 0x00000035100b7211 */ /* 0x080fe400030f0eff */
[C---:B------:R-:W-:Y:S02]  /*68b0*/  LEA R2, P6, R18.reuse, R52, 0x1 ;  /* 0x0000003412027211 */ /* 0x040fe400078c08ff */
[----:B------:R-:W-:Y:S02]  /*68c0*/  PRMT R23, R23, 0x7632, R23 ;  /* 0x0000763217177816 */ /* 0x000fe40000000017 */
[----:B------:R-:W-:Y:S01]  /*68d0*/  PRMT R25, R25, 0x7632, R25 ;  /* 0x0000763219197816 */ /* 0x000fe20000000019 */
[----:B------:R-:W-:Y:S01]  /*68e0*/  IMAD R55, R55, 0x8, R12 ;  /* 0x0000000837377824 */ /* 0x000fe200078e020c */
[----:B------:R-:W-:Y:S02]  /*68f0*/  PRMT R27, R27, 0x7632, R27 ;  /* 0x000076321b1b7816 */ /* 0x000fe4000000001b */
[----:B------:R-:W-:-:S02]  /*6900*/  LEA.HI.X.SX32 R3, R18, R53, 0x1, P6 ;  /* 0x0000003512037211 */ /* 0x000fc400030f0eff */
[----:B------:R-:W-:Y:S01]  /*6910*/  PRMT R29, R29, 0x7632, R29 ;  /* 0x000076321d1d7816 */ /* 0x000fe2000000001d */
[----:B------:R0:W-:Y:S01]  /*6920*/  @P5 STG.E.U16 [R4.64], R23 ;  /* 0x0000001704005986 */ /* 0x0001e2000c101506 */
[----:B------:R-:W-:-:S03]  /*6930*/  PRMT R31, R31, 0x7632, R31 ;  /* 0x000076321f1f7816 */ /* 0x000fc6000000001f */
[----:B------:R0:W-:Y:S01]  /*6940*/  @P4 STG.E.U16 [R6.64], R25 ;  /* 0x0000001906004986 */ /* 0x0001e2000c101506 */
[----:B------:R-:W-:-:S03]  /*6950*/  LEA R52, P6, R55, R52, 0x1 ;  /* 0x0000003437347211 */ /* 0x000fc600078c08ff */
[----:B------:R0:W-:Y:S04]  /*6960*/  @P3 STG.E.U16 [R10.64], R27 ;  /* 0x0000001b0a003986 */ /* 0x0001e8000c101506 */
[----:B------:R0:W-:Y:S01]  /*6970*/  @P2 STG.E.U16 [R2.64], R29 ;  /* 0x0000001d02002986 */ /* 0x0001e2000c101506 */
[----:B------:R-:W-:-:S03]  /*6980*/  LEA.HI.X.SX32 R53, R55, R53, 0x1, P6 ;  /* 0x0000003537357211 */ /* 0x000fc600030f0eff */
[----:B------:R0:W-:Y:S01]  /*6990*/  @P1 STG.E.U16 [R8.64], R31 ;  /* 0x0000001f08001986 */ /* 0x0001e2000c101506 */
[----:B------:R-:W-:Y:S05]  /*69a0*/  @!P0 EXIT ;  /* 0x000000000000894d */ /* 0x000fea0003800000 */
[----:B------:R-:W-:-:S05]  /*69b0*/  PRMT R26, R33, 0x7632, R26 ;  /* 0x00007632211a7816 */ /* 0x000fca000000001a */
[----:B------:R-:W-:Y:S01]  /*69c0*/  STG.E.U16 [R52.64], R26 ;  /* 0x0000001a34007986 */ /* 0x000fe2000c101506 */
[----:B------:R-:W-:Y:S05]  /*69d0*/  EXIT ;  /* 0x000000000000794d */ /* 0x000fea0003800000 */
.L_x_4:
[----:B------:R-:W-:-:S00]  /*69e0*/  BRA `(.L_x_4) ;  /* 0xfffffff000007947 */ /* 0x000fc0000383ffff */
[----:B------:R-:W-:-:S00]  /*69f0*/  NOP ;  /* 0x0000000000007918 */ /* 0x000fc00000000000 */
        /* <DEDUP_REMOVED lines=8> */
.L_x_5:


//--------------------- .nv.shared.matmul_kernel  --------------------------
	.section	.nv.shared.matmul_kernel,"aw",@nobits
	.sectionflags	@""
	.align	16
